	.target	sm_90a

	.elftype	@"ET_EXEC"


//--------------------- .note.nv.tkinfo           --------------------------
	.section	.note.nv.tkinfo,"",@"SHT_NOTE"
	.sectionflags	@"SHF_NOTE_NV_TKINFO"
	.tkinfo
        /*0018*/ 	.word	0x00000002
        /*0030*/ 	.string	""
        /*0030*/ 	.string	"ptxas"
        /*0030*/ 	.string	"Cuda compilation tools, release 13.0, V13.0.88"
        /*0030*/ 	.string	"Build cuda_13.0.r13.0/compiler.36424714_0"
        /*0030*/ 	.string	"-arch sm_90a -m 64 "



//--------------------- .note.nv.cuinfo           --------------------------
	.section	.note.nv.cuinfo,"",@"SHT_NOTE"
	.sectionflags	@"SHF_NOTE_NV_CUINFO"
        /*0018*/ 	.short	0x0002
        /*001a*/ 	.short	0x005a
        /*001c*/ 	.short	0x0082
	.zero		2


//--------------------- .nv.info                  --------------------------
	.section	.nv.info,"",@"SHT_CUDA_INFO"
	.align	4


	//----- nvinfo : EIATTR_REGCOUNT
	.align		4
        /*0000*/ 	.byte	0x04, 0x2f
        /*0002*/ 	.short	(.L_12 - .L_11)
	.align		4
.L_11:
        /*0004*/ 	.word	index@(_ZN7cutlass13device_kernelINS_4gemm6kernel13GemmUniversalIN4cute5tupleIJiiiiEEENS1_10collective13CollectiveMmaINS1_37MainloopSm90TmaGmmaWarpSpecializedFP8ILi4ENS5_IJNS4_1CILi1EEESB_SB_EEENS1_32KernelTmaWarpSpecializedPingpongEEENS5_IJNSA_ILi64EEENSA_ILi256EEENSA_ILi128EEEEEENS_12float_e5m2_tENS5_IJlSB_lEEESJ_SK_NS4_8TiledMMAINS4_8MMA_AtomIJNS4_4SM904GMMA31MMA_64x256x32_F32E5M2E5M2_SS_TNILNSO_7ScaleInE1ELSQ_1EEEEEENS4_6LayoutISC_NS5_IJNSA_ILi0EEESU_SU_EEEEENS5_IJNS4_10UnderscoreESX_SX_EEEEENS4_13SM90_TMA_LOADENS4_14ComposedLayoutINS4_7SwizzleILi3ELi4ELi3EEENS4_18smem_ptr_flag_bitsILi8EEENST_INS5_IJNSA_ILi8EEESH_EEENS5_IJSH_SB_EEEEEEEvNS4_8identityES10_S1A_vS1B_EENS_8epilogue10collective6detail29Sm90TmaWarpSpecializedAdapterINS1E_15DefaultEpilogueISJ_SK_SK_NS1D_6thread17LinearCombinationISJ_Li1EffLNS1I_9ScaleType4KindE0ELNS_15FloatRoundStyleE2ESJ_EENS1_15EpilogueDefaultEEEEEvvEEEEvNT_6ParamsE)
        /*0008*/ 	.word	0x000000a8


	//----- nvinfo : EIATTR_FRAME_SIZE
	.align		4
.L_12:
        /*000c*/ 	.byte	0x04, 0x11
        /*000e*/ 	.short	(.L_14 - .L_13)
	.align		4
.L_13:
        /*0010*/ 	.word	index@(_ZN7cutlass13device_kernelINS_4gemm6kernel13GemmUniversalIN4cute5tupleIJiiiiEEENS1_10collective13CollectiveMmaINS1_37MainloopSm90TmaGmmaWarpSpecializedFP8ILi4ENS5_IJNS4_1CILi1EEESB_SB_EEENS1_32KernelTmaWarpSpecializedPingpongEEENS5_IJNSA_ILi64EEENSA_ILi256EEENSA_ILi128EEEEEENS_12float_e5m2_tENS5_IJlSB_lEEESJ_SK_NS4_8TiledMMAINS4_8MMA_AtomIJNS4_4SM904GMMA31MMA_64x256x32_F32E5M2E5M2_SS_TNILNSO_7ScaleInE1ELSQ_1EEEEEENS4_6LayoutISC_NS5_IJNSA_ILi0EEESU_SU_EEEEENS5_IJNS4_10UnderscoreESX_SX_EEEEENS4_13SM90_TMA_LOADENS4_14ComposedLayoutINS4_7SwizzleILi3ELi4ELi3EEENS4_18smem_ptr_flag_bitsILi8EEENST_INS5_IJNSA_ILi8EEESH_EEENS5_IJSH_SB_EEEEEEEvNS4_8identityES10_S1A_vS1B_EENS_8epilogue10collective6detail29Sm90TmaWarpSpecializedAdapterINS1E_15DefaultEpilogueISJ_SK_SK_NS1D_6thread17LinearCombinationISJ_Li1EffLNS1I_9ScaleType4KindE0ELNS_15FloatRoundStyleE2ESJ_EENS1_15EpilogueDefaultEEEEEvvEEEEvNT_6ParamsE)
        /*0014*/ 	.word	0x00000108


	//----- nvinfo : EIATTR_MIN_STACK_SIZE
	.align		4
.L_14:
        /*0018*/ 	.byte	0x04, 0x12
        /*001a*/ 	.short	(.L_16 - .L_15)
	.align		4
.L_15:
        /*001c*/ 	.word	index@(_ZN7cutlass13device_kernelINS_4gemm6kernel13GemmUniversalIN4cute5tupleIJiiiiEEENS1_10collective13CollectiveMmaINS1_37MainloopSm90TmaGmmaWarpSpecializedFP8ILi4ENS5_IJNS4_1CILi1EEESB_SB_EEENS1_32KernelTmaWarpSpecializedPingpongEEENS5_IJNSA_ILi64EEENSA_ILi256EEENSA_ILi128EEEEEENS_12float_e5m2_tENS5_IJlSB_lEEESJ_SK_NS4_8TiledMMAINS4_8MMA_AtomIJNS4_4SM904GMMA31MMA_64x256x32_F32E5M2E5M2_SS_TNILNSO_7ScaleInE1ELSQ_1EEEEEENS4_6LayoutISC_NS5_IJNSA_ILi0EEESU_SU_EEEEENS5_IJNS4_10UnderscoreESX_SX_EEEEENS4_13SM90_TMA_LOADENS4_14ComposedLayoutINS4_7SwizzleILi3ELi4ELi3EEENS4_18smem_ptr_flag_bitsILi8EEENST_INS5_IJNSA_ILi8EEESH_EEENS5_IJSH_SB_EEEEEEEvNS4_8identityES10_S1A_vS1B_EENS_8epilogue10collective6detail29Sm90TmaWarpSpecializedAdapterINS1E_15DefaultEpilogueISJ_SK_SK_NS1D_6thread17LinearCombinationISJ_Li1EffLNS1I_9ScaleType4KindE0ELNS_15FloatRoundStyleE2ESJ_EENS1_15EpilogueDefaultEEEEEvvEEEEvNT_6ParamsE)
        /*0020*/ 	.word	0x00000108
.L_16:


//--------------------- .nv.compat                --------------------------
	.section	.nv.compat,"",@"SHT_CUDA_COMPAT_INFO"
	.align	4
        /*0000*/ 	.byte	0x02, 0x09, 0x01, 0x00, 0x02, 0x02, 0x04, 0x00, 0x02, 0x05, 0x05, 0x00, 0x03, 0x07, 0x01, 0x01
        /*0010*/ 	.byte	0x02, 0x03, 0x01, 0x00, 0x02, 0x06, 0x01, 0x00, 0x04, 0x0b, 0x08, 0x00, 0x00, 0x00, 0x00, 0x00
        /*0020*/ 	.byte	0x00, 0x00, 0x00, 0x00


//--------------------- .nv.info._ZN7cutlass13device_kernelINS_4gemm6kernel13GemmUniversalIN4cute5tupleIJiiiiEEENS1_10collective13CollectiveMmaINS1_37MainloopSm90TmaGmmaWarpSpecializedFP8ILi4ENS5_IJNS4_1CILi1EEESB_SB_EEENS1_32KernelTmaWarpSpecializedPingpongEEENS5_IJNSA_ILi64EEENSA_ILi256EEENSA_ILi128EEEEEENS_12float_e5m2_tENS5_IJlSB_lEEESJ_SK_NS4_8TiledMMAINS4_8MMA_AtomIJNS4_4SM904GMMA31MMA_64x256x32_F32E5M2E5M2_SS_TNILNSO_7ScaleInE1ELSQ_1EEEEEENS4_6LayoutISC_NS5_IJNSA_ILi0EEESU_SU_EEEEENS5_IJNS4_10UnderscoreESX_SX_EEEEENS4_13SM90_TMA_LOADENS4_14ComposedLayoutINS4_7SwizzleILi3ELi4ELi3EEENS4_18smem_ptr_flag_bitsILi8EEENST_INS5_IJNSA_ILi8EEESH_EEENS5_IJSH_SB_EEEEEEEvNS4_8identityES10_S1A_vS1B_EENS_8epilogue10collective6detail29Sm90TmaWarpSpecializedAdapterINS1E_15DefaultEpilogueISJ_SK_SK_NS1D_6thread17LinearCombinationISJ_Li1EffLNS1I_9ScaleType4KindE0ELNS_15FloatRoundStyleE2ESJ_EENS1_15EpilogueDefaultEEEEEvvEEEEvNT_6ParamsE --------------------------
	.section	.nv.info._ZN7cutlass13device_kernelINS_4gemm6kernel13GemmUniversalIN4cute5tupleIJiiiiEEENS1_10collective13CollectiveMmaINS1_37MainloopSm90TmaGmmaWarpSpecializedFP8ILi4ENS5_IJNS4_1CILi1EEESB_SB_EEENS1_32KernelTmaWarpSpecializedPingpongEEENS5_IJNSA_ILi64EEENSA_ILi256EEENSA_ILi128EEEEEENS_12float_e5m2_tENS5_IJlSB_lEEESJ_SK_NS4_8TiledMMAINS4_8MMA_AtomIJNS4_4SM904GMMA31MMA_64x256x32_F32E5M2E5M2_SS_TNILNSO_7ScaleInE1ELSQ_1EEEEEENS4_6LayoutISC_NS5_IJNSA_ILi0EEESU_SU_EEEEENS5_IJNS4_10UnderscoreESX_SX_EEEEENS4_13SM90_TMA_LOADENS4_14ComposedLayoutINS4_7SwizzleILi3ELi4ELi3EEENS4_18smem_ptr_flag_bitsILi8EEENST_INS5_IJNSA_ILi8EEESH_EEENS5_IJSH_SB_EEEEEEEvNS4_8identityES10_S1A_vS1B_EENS_8epilogue10collective6detail29Sm90TmaWarpSpecializedAdapterINS1E_15DefaultEpilogueISJ_SK_SK_NS1D_6thread17LinearCombinationISJ_Li1EffLNS1I_9ScaleType4KindE0ELNS_15FloatRoundStyleE2ESJ_EENS1_15EpilogueDefaultEEEEEvvEEEEvNT_6ParamsE,"",@"SHT_CUDA_INFO"
	.sectionflags	@""
	.align	4


	//----- nvinfo : EIATTR_CUDA_API_VERSION
	.align		4
        /*0000*/ 	.byte	0x04, 0x37
        /*0002*/ 	.short	(.L_18 - .L_17)
.L_17:
        /*0004*/ 	.word	0x00000082


	//----- nvinfo : EIATTR_KPARAM_INFO
	.align		4
.L_18:
        /*0008*/ 	.byte	0x04, 0x17
        /*000a*/ 	.short	(.L_20 - .L_19)
.L_19:
        /*000c*/ 	.word	0x00000000
        /*0010*/ 	.short	0x0000
        /*0012*/ 	.short	0x0070
        /*0014*/ 	.byte	0x00, 0xf0, 0x01, 0x10


	//----- nvinfo : EIATTR_SPARSE_MMA_MASK
	.align		4
.L_20:
        /*0018*/ 	.byte	0x03, 0x50
        /*001a*/ 	.short	0x0000


	//----- nvinfo : EIATTR_MAXREG_COUNT
	.align		4
        /*001c*/ 	.byte	0x03, 0x1b
        /*001e*/ 	.short	0x00a8


	//----- nvinfo : EIATTR_NUM_BARRIERS
	.align		4
        /*0020*/ 	.byte	0x02, 0x4c
        /*0022*/ 	.byte	0x01
	.zero		1


	//----- nvinfo : EIATTR_ANNOTATIONS
	.align		4
        /*0024*/ 	.byte	0x04, 0x55
        /*0026*/ 	.short	(.L_22 - .L_21)


	//   ....[0]....
.L_21:
        /*0028*/ 	.word	0x00000001
        /*002c*/ 	.byte	0xb0, 0x09, 0x00, 0x00, 0x01, 0x00, 0x00, 0x00, 0xb0, 0x0b, 0x00, 0x00, 0x01, 0x00, 0x00, 0x00
        /* <DEDUP_REMOVED lines=199> */
        /*0cac*/ 	.byte	0x10, 0x01, 0x01, 0x00, 0x01, 0x00, 0x00, 0x00, 0x60, 0x01, 0x01, 0x00


	//----- nvinfo : EIATTR_MERCURY_ISA_VERSION
	.align		4
.L_22:
        /*0cb8*/ 	.byte	0x03, 0x5f
        /*0cba*/ 	.short	0x0101


	//----- nvinfo : EIATTR_INT_WARP_WIDE_INSTR_OFFSETS
	.align		4
        /*0cbc*/ 	.byte	0x04, 0x31
        /*0cbe*/ 	.short	(.L_24 - .L_23)


	//   ....[0]....
.L_23:
        /*0cc0*/ 	.word	0x000004b0


	//   ....[1]....
        /*0cc4*/ 	.word	0x000004c0


	//   ....[2]....
        /*0cc8*/ 	.word	0x00000530


	//   ....[3]....
        /*0ccc*/ 	.word	0x00000540


	//   ....[4]....
        /*0cd0*/ 	.word	0x00000550


	//   ....[5]....
        /*0cd4*/ 	.word	0x00000570


	//   ....[6]....
        /*0cd8*/ 	.word	0x000005d0


	//   ....[7]....
        /*0cdc*/ 	.word	0x000005f0


	//----- nvinfo : EIATTR_COOP_GROUP_MASK_REGIDS
	.align		4
.L_24:
        /*0ce0*/ 	.byte	0x04, 0x29
        /*0ce2*/ 	.short	(.L_26 - .L_25)


	//   ....[0]....
.L_25:
        /*0ce4*/ 	.word	0xffffffff


	//   ....[1]....
        /*0ce8*/ 	.word	0xffffffff


	//   ....[2]....
        /*0cec*/ 	.word	0xffffffff


	//   ....[3]....
        /*0cf0*/ 	.word	0xffffffff


	//   ....[4]....
        /*0cf4*/ 	.word	0xffffffff


	//   ....[5]....
        /*0cf8*/ 	.word	0xffffffff


	//----- nvinfo : EIATTR_COOP_GROUP_INSTR_OFFSETS
	.align		4
.L_26:
        /*0cfc*/ 	.byte	0x04, 0x28
        /*0cfe*/ 	.short	(.L_28 - .L_27)


	//   ....[0]....
.L_27:
        /*0d00*/ 	.word	0x00000060


	//   ....[1]....
        /*0d04*/ 	.word	0x00000090


	//   ....[2]....
        /*0d08*/ 	.word	0x00000190


	//   ....[3]....
        /*0d0c*/ 	.word	0x000003a0


	//   ....[4]....
        /*0d10*/ 	.word	0x000003e0


	//   ....[5]....
        /*0d14*/ 	.word	0x00000420


	//----- nvinfo : EIATTR_REG_RECONFIG
	.align		4
.L_28:
        /*0d18*/ 	.byte	0x01, 0x54
	.zero		2


	//----- nvinfo : EIATTR_MBARRIER_INSTR_OFFSETS
	.align		4
        /*0d1c*/ 	.byte	0x04, 0x39
        /*0d1e*/ 	.short	(.L_30 - .L_29)


	//   ....[0]....
.L_29:
        /*0d20*/ 	.word	0x00000310
        /*0d24*/ 	.word	0x000000ff
        /*0d28*/ 	.word	0x00000000
        /*0d2c*/ 	.short	0x0100
        /*0d2e*/ 	.byte	0x09
	.zero		1


	//   ....[1]....
        /*0d30*/ 	.word	0x00000320
        /*0d34*/ 	.word	0x000000ff
        /*0d38*/ 	.word	0x00000020
        /*0d3c*/ 	.short	0x0100
        /*0d3e*/ 	.byte	0x09
	.zero		1


	//   ....[2]....
        /*0d40*/ 	.word	0x00000330
        /*0d44*/ 	.word	0x000000ff
        /*0d48*/ 	.word	0x00000008
        /*0d4c*/ 	.short	0x0100
        /*0d4e*/ 	.byte	0x09
	.zero		1


	//   ....[3]....
        /*0d50*/ 	.word	0x00000340
        /*0d54*/ 	.word	0x000000ff
        /*0d58*/ 	.word	0x00000028
        /*0d5c*/ 	.short	0x0100
        /*0d5e*/ 	.byte	0x09
	.zero		1


	//   ....[4]....
        /*0d60*/ 	.word	0x00000350
        /*0d64*/ 	.word	0x000000ff
        /*0d68*/ 	.word	0x00000010
        /*0d6c*/ 	.short	0x0100
        /*0d6e*/ 	.byte	0x09
	.zero		1


	//   ....[5]....
        /*0d70*/ 	.word	0x00000360
        /*0d74*/ 	.word	0x000000ff
        /*0d78*/ 	.word	0x00000030
        /*0d7c*/ 	.short	0x0100
        /*0d7e*/ 	.byte	0x09
	.zero		1


	//   ....[6]....
        /*0d80*/ 	.word	0x00000370
        /*0d84*/ 	.word	0x000000ff
        /*0d88*/ 	.word	0x00000018
        /*0d8c*/ 	.short	0x0100
        /*0d8e*/ 	.byte	0x09
	.zero		1


	//   ....[7]....
        /*0d90*/ 	.word	0x00000380
        /*0d94*/ 	.word	0x000000ff
        /*0d98*/ 	.word	0x00000038
        /*0d9c*/ 	.short	0x0100
        /*0d9e*/ 	.byte	0x09
	.zero		1


	//   ....[8]....
        /*0da0*/ 	.word	0x00000610
        /*0da4*/ 	.word	0x000000ff
        /*0da8*/ 	.word	0x00000070
        /*0dac*/ 	.short	0x0100
        /*0dae*/ 	.byte	0x09
	.zero		1


	//   ....[9]....
        /*0db0*/ 	.word	0x00000620
        /*0db4*/ 	.word	0x000000ff
        /*0db8*/ 	.word	0x00000078
        /*0dbc*/ 	.short	0x0100
        /*0dbe*/ 	.byte	0x09
	.zero		1


	//   ....[10]....
        /*0dc0*/ 	.word	0x00000660
        /*0dc4*/ 	.word	0x000000ff
        /*0dc8*/ 	.word	0x00000050
        /*0dcc*/ 	.short	0x0100
        /*0dce*/ 	.byte	0x0a
	.zero		1


	//   ....[11]....
        /*0dd0*/ 	.word	0x00000680
        /*0dd4*/ 	.word	0x000000ff
        /*0dd8*/ 	.word	0x00000058
        /*0ddc*/ 	.short	0x0100
        /*0dde*/ 	.byte	0x0a
	.zero		1


	//   ....[12]....
        /*0de0*/ 	.word	0x00000690
        /*0de4*/ 	.word	0x000000ff
        /*0de8*/ 	.word	0x00000060
        /*0dec*/ 	.short	0x0100
        /*0dee*/ 	.byte	0x0a
	.zero		1


	//   ....[13]....
        /*0df0*/ 	.word	0x000006a0
        /*0df4*/ 	.word	0x000000ff
        /*0df8*/ 	.word	0x00000068
        /*0dfc*/ 	.short	0x0100
        /*0dfe*/ 	.byte	0x0a
	.zero		1


	//   ....[14]....
        /*0e00*/ 	.word	0x00001650
        /*0e04*/ 	.word	0x000000ff
        /*0e08*/ 	.word	0xfffffff8
        /*0e0c*/ 	.short	0x010a
        /*0e0e*/ 	.byte	0x15
	.zero		1


	//   ....[15]....
        /*0e10*/ 	.word	0x00002020
        /*0e14*/ 	.word	0x000000ff
        /*0e18*/ 	.word	0x00000000
        /*0e1c*/ 	.short	0x010a
        /*0e1e*/ 	.byte	0x04
	.zero		1


	//   ....[16]....
        /*0e20*/ 	.word	0x00002060
        /*0e24*/ 	.word	0x000000ff
        /*0e28*/ 	.word	0x00000000
        /*0e2c*/ 	.short	0x010a
        /*0e2e*/ 	.byte	0x04
	.zero		1


	//   ....[17]....
        /*0e30*/ 	.word	0x00003300
        /*0e34*/ 	.word	0x000000ff
        /*0e38*/ 	.word	0x00000000
        /*0e3c*/ 	.short	0x010a
        /*0e3e*/ 	.byte	0x08
	.zero		1


	//   ....[18]....
        /*0e40*/ 	.word	0x00003340
        /*0e44*/ 	.word	0x000000ff
        /*0e48*/ 	.word	0x00000000
        /*0e4c*/ 	.short	0x010a
        /*0e4e*/ 	.byte	0x08
	.zero		1


	//   ....[19]....
        /*0e50*/ 	.word	0x00004440
        /*0e54*/ 	.word	0x000000ff
        /*0e58*/ 	.word	0x00000000
        /*0e5c*/ 	.short	0x0101
        /*0e5e*/ 	.byte	0x06
	.zero		1


	//   ....[20]....
        /*0e60*/ 	.word	0x000054b0
        /*0e64*/ 	.word	0x000000e5
        /*0e68*/ 	.word	0x00000000
        /*0e6c*/ 	.short	0x0101
        /*0e6e*/ 	.byte	0x1c
	.zero		1


	//   ....[21]....
        /*0e70*/ 	.word	0x000055b0
        /*0e74*/ 	.word	0x000000ff
        /*0e78*/ 	.word	0x00000000
        /*0e7c*/ 	.short	0x0101
        /*0e7e*/ 	.byte	0x04
	.zero		1


	//   ....[22]....
        /*0e80*/ 	.word	0x00005630
        /*0e84*/ 	.word	0x000000ff
        /*0e88*/ 	.word	0x00000008
        /*0e8c*/ 	.short	0x010a
        /*0e8e*/ 	.byte	0x15
	.zero		1


	//   ....[23]....
        /*0e90*/ 	.word	0x0000e770
        /*0e94*/ 	.word	0x00000000
        /*0e98*/ 	.word	0x00000000
        /*0e9c*/ 	.short	0x0101
        /*0e9e*/ 	.byte	0x1c
	.zero		1


	//   ....[24]....
        /*0ea0*/ 	.word	0x0000f270
        /*0ea4*/ 	.word	0x0000000b
        /*0ea8*/ 	.word	0x00000020
        /*0eac*/ 	.short	0x010a
        /*0eae*/ 	.byte	0x3f
	.zero		1


	//   ....[25]....
        /*0eb0*/ 	.word	0x0000f630
        /*0eb4*/ 	.word	0x00000002
        /*0eb8*/ 	.word	0x00000078
        /*0ebc*/ 	.short	0x0101
        /*0ebe*/ 	.byte	0x3f
	.zero		1


	//   ....[26]....
        /*0ec0*/ 	.word	0x0000fe50
        /*0ec4*/ 	.word	0x00000005
        /*0ec8*/ 	.word	0x00000000
        /*0ecc*/ 	.short	0x010a
        /*0ece*/ 	.byte	0x3f
	.zero		1


	//   ....[27]....
        /*0ed0*/ 	.word	0x0000fed0
        /*0ed4*/ 	.word	0x00000007
        /*0ed8*/ 	.word	0x00000000
        /*0edc*/ 	.short	0x010a
        /*0ede*/ 	.byte	0x3f
	.zero		1


	//   ....[28]....
        /*0ee0*/ 	.word	0x0000ff60
        /*0ee4*/ 	.word	0x00000006
        /*0ee8*/ 	.word	0x00000000
        /*0eec*/ 	.short	0x010a
        /*0eee*/ 	.byte	0x3f
	.zero		1


	//   ....[29]....
        /*0ef0*/ 	.word	0x0000fff0
        /*0ef4*/ 	.word	0x00000003
        /*0ef8*/ 	.word	0x00000000
        /*0efc*/ 	.short	0x010a
        /*0efe*/ 	.byte	0x3f
	.zero		1


	//   ....[30]....
        /*0f00*/ 	.word	0x00010060
        /*0f04*/ 	.word	0x00000003
        /*0f08*/ 	.word	0xfffffff8
        /*0f0c*/ 	.short	0x010a
        /*0f0e*/ 	.byte	0x3f
	.zero		1


	//   ....[31]....
        /*0f10*/ 	.word	0x000100c0
        /*0f14*/ 	.word	0x00000003
        /*0f18*/ 	.word	0x00000000
        /*0f1c*/ 	.short	0x010a
        /*0f1e*/ 	.byte	0x3f
	.zero		1


	//   ....[32]....
        /*0f20*/ 	.word	0x00010130
        /*0f24*/ 	.word	0x00000000
        /*0f28*/ 	.word	0x00000000
        /*0f2c*/ 	.short	0x010a
        /*0f2e*/ 	.byte	0x3f
	.zero		1


	//   ....[33]....
        /*0f30*/ 	.word	0x000101a0
        /*0f34*/ 	.word	0x00000019
        /*0f38*/ 	.word	0x00000008
        /*0f3c*/ 	.short	0x010a
        /*0f3e*/ 	.byte	0x3f
	.zero		1


	//   ....[34]....
        /*0f40*/ 	.word	0x00010270
        /*0f44*/ 	.word	0x0000000b
        /*0f48*/ 	.word	0x00000020
        /*0f4c*/ 	.short	0x010a
        /*0f4e*/ 	.byte	0x3f
	.zero		1


	//   ....[35]....
        /*0f50*/ 	.word	0x00010350
        /*0f54*/ 	.word	0x00000005
        /*0f58*/ 	.word	0x00000000
        /*0f5c*/ 	.short	0x010a
        /*0f5e*/ 	.byte	0x3f
	.zero		1


	//   ....[36]....
        /*0f60*/ 	.word	0x000103a0
        /*0f64*/ 	.word	0x00000007
        /*0f68*/ 	.word	0x00000000
        /*0f6c*/ 	.short	0x010a
        /*0f6e*/ 	.byte	0x3f
	.zero		1


	//   ....[37]....
        /*0f70*/ 	.word	0x000103f0
        /*0f74*/ 	.word	0x00000006
        /*0f78*/ 	.word	0x00000000
        /*0f7c*/ 	.short	0x010a
        /*0f7e*/ 	.byte	0x3f
	.zero		1


	//----- nvinfo : EIATTR_NUM_MBARRIERS
	.align		4
.L_30:
        /*0f80*/ 	.byte	0x03, 0x38
        /*0f82*/ 	.short	0x000e


	//----- nvinfo : EIATTR_EXIT_INSTR_OFFSETS
	.align		4
        /*0f84*/ 	.byte	0x04, 0x1c
        /*0f86*/ 	.short	(.L_32 - .L_31)


	//   ....[0]....
.L_31:
        /*0f88*/ 	.word	0x000012f0


	//   ....[1]....
        /*0f8c*/ 	.word	0x00001350


	//   ....[2]....
        /*0f90*/ 	.word	0x0000ef80


	//   ....[3]....
        /*0f94*/ 	.word	0x0000efb0


	//   ....[4]....
        /*0f98*/ 	.word	0x00010040


	//----- nvinfo : EIATTR_MAX_THREADS
	.align		4
.L_32:
        /*0f9c*/ 	.byte	0x04, 0x05
        /*0f9e*/ 	.short	(.L_34 - .L_33)
.L_33:
        /*0fa0*/ 	.word	0x00000180
        /*0fa4*/ 	.word	0x00000001
        /*0fa8*/ 	.word	0x00000001


	//----- nvinfo : EIATTR_CRS_STACK_SIZE
	.align		4
.L_34:
        /*0fac*/ 	.byte	0x04, 0x1e
        /*0fae*/ 	.short	(.L_36 - .L_35)
.L_35:
        /*0fb0*/ 	.word	0x00000000


	//----- nvinfo : EIATTR_CBANK_PARAM_SIZE
	.align		4
.L_36:
        /*0fb4*/ 	.byte	0x03, 0x19
        /*0fb6*/ 	.short	0x0470


	//----- nvinfo : EIATTR_PARAM_CBANK
	.align		4
        /*0fb8*/ 	.byte	0x04, 0x0a
        /*0fba*/ 	.short	(.L_38 - .L_37)
	.align		4
.L_37:
        /*0fbc*/ 	.word	index@(.nv.constant0._ZN7cutlass13device_kernelINS_4gemm6kernel13GemmUniversalIN4cute5tupleIJiiiiEEENS1_10collective13CollectiveMmaINS1_37MainloopSm90TmaGmmaWarpSpecializedFP8ILi4ENS5_IJNS4_1CILi1EEESB_SB_EEENS1_32KernelTmaWarpSpecializedPingpongEEENS5_IJNSA_ILi64EEENSA_ILi256EEENSA_ILi128EEEEEENS_12float_e5m2_tENS5_IJlSB_lEEESJ_SK_NS4_8TiledMMAINS4_8MMA_AtomIJNS4_4SM904GMMA31MMA_64x256x32_F32E5M2E5M2_SS_TNILNSO_7ScaleInE1ELSQ_1EEEEEENS4_6LayoutISC_NS5_IJNSA_ILi0EEESU_SU_EEEEENS5_IJNS4_10UnderscoreESX_SX_EEEEENS4_13SM90_TMA_LOADENS4_14ComposedLayoutINS4_7SwizzleILi3ELi4ELi3EEENS4_18smem_ptr_flag_bitsILi8EEENST_INS5_IJNSA_ILi8EEESH_EEENS5_IJSH_SB_EEEEEEEvNS4_8identityES10_S1A_vS1B_EENS_8epilogue10collective6detail29Sm90TmaWarpSpecializedAdapterINS1E_15DefaultEpilogueISJ_SK_SK_NS1D_6thread17LinearCombinationISJ_Li1EffLNS1I_9ScaleType4KindE0ELNS_15FloatRoundStyleE2ESJ_EENS1_15EpilogueDefaultEEEEEvvEEEEvNT_6ParamsE)
        /*0fc0*/ 	.short	0x0210
        /*0fc2*/ 	.short	0x0470


	//----- nvinfo : EIATTR_SW_WAR
	.align		4
.L_38:
        /*0fc4*/ 	.byte	0x04, 0x36
        /*0fc6*/ 	.short	(.L_40 - .L_39)
.L_39:
        /*0fc8*/ 	.word	0x00000008
.L_40:


//--------------------- .nv.callgraph             --------------------------
	.section	.nv.callgraph,"",@"SHT_CUDA_CALLGRAPH"
	.align	4
	.sectionentsize	8
	.align		4
        /*0000*/ 	.word	0x00000000
	.align		4
        /*0004*/ 	.word	0xffffffff
	.align		4
        /*0008*/ 	.word	0x00000000
	.align		4
        /*000c*/ 	.word	0xfffffffe
	.align		4
        /*0010*/ 	.word	0x00000000
	.align		4
        /*0014*/ 	.word	0xfffffffd
	.align		4
        /*0018*/ 	.word	0x00000000
	.align		4
        /*001c*/ 	.word	0xfffffffc


//--------------------- .nv.constant4             --------------------------
	.section	.nv.constant4,"a",@progbits
	.align	8
	.align		8
.nv.constant4:
        /*0000*/ 	.dword	_ZN40_INTERNAL_6947aef2_4_k_cu_6095638d_240894cuda3std3__45__cpo5beginE
	.align		8
        /*0008*/ 	.dword	_ZN40_INTERNAL_6947aef2_4_k_cu_6095638d_240894cuda3std3__45__cpo3endE
	.align		8
        /*0010*/ 	.dword	_ZN40_INTERNAL_6947aef2_4_k_cu_6095638d_240894cuda3std3__45__cpo6cbeginE
	.align		8
        /*0018*/ 	.dword	_ZN40_INTERNAL_6947aef2_4_k_cu_6095638d_240894cuda3std3__45__cpo4cendE
	.align		8
        /*0020*/ 	.dword	_ZN40_INTERNAL_6947aef2_4_k_cu_6095638d_240894cuda3std3__442_GLOBAL__N__6947aef2_4_k_cu_6095638d_240896ignoreE
	.align		8
        /*0028*/ 	.dword	_ZN40_INTERNAL_6947aef2_4_k_cu_6095638d_240894cuda3std3__419piecewise_constructE
	.align		8
        /*0030*/ 	.dword	_ZN40_INTERNAL_6947aef2_4_k_cu_6095638d_240894cuda3std3__48in_placeE
	.align		8
        /*0038*/ 	.dword	_ZN40_INTERNAL_6947aef2_4_k_cu_6095638d_240894cuda3std6ranges3__45__cpo4swapE
	.align		8
        /*0040*/ 	.dword	_ZN40_INTERNAL_6947aef2_4_k_cu_6095638d_240894cuda3std6ranges3__45__cpo9iter_moveE
	.align		8
        /*0048*/ 	.dword	_ZN40_INTERNAL_6947aef2_4_k_cu_6095638d_240894cute7productE
	.align		8
        /*0050*/ 	.dword	_ZN40_INTERNAL_6947aef2_4_k_cu_6095638d_240894cute1_E


//--------------------- .text._ZN7cutlass13device_kernelINS_4gemm6kernel13GemmUniversalIN4cute5tupleIJiiiiEEENS1_10collective13CollectiveMmaINS1_37MainloopSm90TmaGmmaWarpSpecializedFP8ILi4ENS5_IJNS4_1CILi1EEESB_SB_EEENS1_32KernelTmaWarpSpecializedPingpongEEENS5_IJNSA_ILi64EEENSA_ILi256EEENSA_ILi128EEEEEENS_12float_e5m2_tENS5_IJlSB_lEEESJ_SK_NS4_8TiledMMAINS4_8MMA_AtomIJNS4_4SM904GMMA31MMA_64x256x32_F32E5M2E5M2_SS_TNILNSO_7ScaleInE1ELSQ_1EEEEEENS4_6LayoutISC_NS5_IJNSA_ILi0EEESU_SU_EEEEENS5_IJNS4_10UnderscoreESX_SX_EEEEENS4_13SM90_TMA_LOADENS4_14ComposedLayoutINS4_7SwizzleILi3ELi4ELi3EEENS4_18smem_ptr_flag_bitsILi8EEENST_INS5_IJNSA_ILi8EEESH_EEENS5_IJSH_SB_EEEEEEEvNS4_8identityES10_S1A_vS1B_EENS_8epilogue10collective6detail29Sm90TmaWarpSpecializedAdapterINS1E_15DefaultEpilogueISJ_SK_SK_NS1D_6thread17LinearCombinationISJ_Li1EffLNS1I_9ScaleType4KindE0ELNS_15FloatRoundStyleE2ESJ_EENS1_15EpilogueDefaultEEEEEvvEEEEvNT_6ParamsE --------------------------
	.section	.text._ZN7cutlass13device_kernelINS_4gemm6kernel13GemmUniversalIN4cute5tupleIJiiiiEEENS1_10collective13CollectiveMmaINS1_37MainloopSm90TmaGmmaWarpSpecializedFP8ILi4ENS5_IJNS4_1CILi1EEESB_SB_EEENS1_32KernelTmaWarpSpecializedPingpongEEENS5_IJNSA_ILi64EEENSA_ILi256EEENSA_ILi128EEEEEENS_12float_e5m2_tENS5_IJlSB_lEEESJ_SK_NS4_8TiledMMAINS4_8MMA_AtomIJNS4_4SM904GMMA31MMA_64x256x32_F32E5M2E5M2_SS_TNILNSO_7ScaleInE1ELSQ_1EEEEEENS4_6LayoutISC_NS5_IJNSA_ILi0EEESU_SU_EEEEENS5_IJNS4_10UnderscoreESX_SX_EEEEENS4_13SM90_TMA_LOADENS4_14ComposedLayoutINS4_7SwizzleILi3ELi4ELi3EEENS4_18smem_ptr_flag_bitsILi8EEENST_INS5_IJNSA_ILi8EEESH_EEENS5_IJSH_SB_EEEEEEEvNS4_8identityES10_S1A_vS1B_EENS_8epilogue10collective6detail29Sm90TmaWarpSpecializedAdapterINS1E_15DefaultEpilogueISJ_SK_SK_NS1D_6thread17LinearCombinationISJ_Li1EffLNS1I_9ScaleType4KindE0ELNS_15FloatRoundStyleE2ESJ_EENS1_15EpilogueDefaultEEEEEvvEEEEvNT_6ParamsE,"ax",@progbits
	.align	128
.text._ZN7cutlass13device_kernelINS_4gemm6kernel13GemmUniversalIN4cute5tupleIJiiiiEEENS1_10collective13CollectiveMmaINS1_37MainloopSm90TmaGmmaWarpSpecializedFP8ILi4ENS5_IJNS4_1CILi1EEESB_SB_EEENS1_32KernelTmaWarpSpecializedPingpongEEENS5_IJNSA_ILi64EEENSA_ILi256EEENSA_ILi128EEEEEENS_12float_e5m2_tENS5_IJlSB_lEEESJ_SK_NS4_8TiledMMAINS4_8MMA_AtomIJNS4_4SM904GMMA31MMA_64x256x32_F32E5M2E5M2_SS_TNILNSO_7ScaleInE1ELSQ_1EEEEEENS4_6LayoutISC_NS5_IJNSA_ILi0EEESU_SU_EEEEENS5_IJNS4_10UnderscoreESX_SX_EEEEENS4_13SM90_TMA_LOADENS4_14ComposedLayoutINS4_7SwizzleILi3ELi4ELi3EEENS4_18smem_ptr_flag_bitsILi8EEENST_INS5_IJNSA_ILi8EEESH_EEENS5_IJSH_SB_EEEEEEEvNS4_8identityES10_S1A_vS1B_EENS_8epilogue10collective6detail29Sm90TmaWarpSpecializedAdapterINS1E_15DefaultEpilogueISJ_SK_SK_NS1D_6thread17LinearCombinationISJ_Li1EffLNS1I_9ScaleType4KindE0ELNS_15FloatRoundStyleE2ESJ_EENS1_15EpilogueDefaultEEEEEvvEEEEvNT_6ParamsE:
        .type           _ZN7cutlass13device_kernelINS_4gemm6kernel13GemmUniversalIN4cute5tupleIJiiiiEEENS1_10collective13CollectiveMmaINS1_37MainloopSm90TmaGmmaWarpSpecializedFP8ILi4ENS5_IJNS4_1CILi1EEESB_SB_EEENS1_32KernelTmaWarpSpecializedPingpongEEENS5_IJNSA_ILi64EEENSA_ILi256EEENSA_ILi128EEEEEENS_12float_e5m2_tENS5_IJlSB_lEEESJ_SK_NS4_8TiledMMAINS4_8MMA_AtomIJNS4_4SM904GMMA31MMA_64x256x32_F32E5M2E5M2_SS_TNILNSO_7ScaleInE1ELSQ_1EEEEEENS4_6LayoutISC_NS5_IJNSA_ILi0EEESU_SU_EEEEENS5_IJNS4_10UnderscoreESX_SX_EEEEENS4_13SM90_TMA_LOADENS4_14ComposedLayoutINS4_7SwizzleILi3ELi4ELi3EEENS4_18smem_ptr_flag_bitsILi8EEENST_INS5_IJNSA_ILi8EEESH_EEENS5_IJSH_SB_EEEEEEEvNS4_8identityES10_S1A_vS1B_EENS_8epilogue10collective6detail29Sm90TmaWarpSpecializedAdapterINS1E_15DefaultEpilogueISJ_SK_SK_NS1D_6thread17LinearCombinationISJ_Li1EffLNS1I_9ScaleType4KindE0ELNS_15FloatRoundStyleE2ESJ_EENS1_15EpilogueDefaultEEEEEvvEEEEvNT_6ParamsE,@function
        .size           _ZN7cutlass13device_kernelINS_4gemm6kernel13GemmUniversalIN4cute5tupleIJiiiiEEENS1_10collective13CollectiveMmaINS1_37MainloopSm90TmaGmmaWarpSpecializedFP8ILi4ENS5_IJNS4_1CILi1EEESB_SB_EEENS1_32KernelTmaWarpSpecializedPingpongEEENS5_IJNSA_ILi64EEENSA_ILi256EEENSA_ILi128EEEEEENS_12float_e5m2_tENS5_IJlSB_lEEESJ_SK_NS4_8TiledMMAINS4_8MMA_AtomIJNS4_4SM904GMMA31MMA_64x256x32_F32E5M2E5M2_SS_TNILNSO_7ScaleInE1ELSQ_1EEEEEENS4_6LayoutISC_NS5_IJNSA_ILi0EEESU_SU_EEEEENS5_IJNS4_10UnderscoreESX_SX_EEEEENS4_13SM90_TMA_LOADENS4_14ComposedLayoutINS4_7SwizzleILi3ELi4ELi3EEENS4_18smem_ptr_flag_bitsILi8EEENST_INS5_IJNSA_ILi8EEESH_EEENS5_IJSH_SB_EEEEEEEvNS4_8identityES10_S1A_vS1B_EENS_8epilogue10collective6detail29Sm90TmaWarpSpecializedAdapterINS1E_15DefaultEpilogueISJ_SK_SK_NS1D_6thread17LinearCombinationISJ_Li1EffLNS1I_9ScaleType4KindE0ELNS_15FloatRoundStyleE2ESJ_EENS1_15EpilogueDefaultEEEEEvvEEEEvNT_6ParamsE,(.L_x_331 - _ZN7cutlass13device_kernelINS_4gemm6kernel13GemmUniversalIN4cute5tupleIJiiiiEEENS1_10collective13CollectiveMmaINS1_37MainloopSm90TmaGmmaWarpSpecializedFP8ILi4ENS5_IJNS4_1CILi1EEESB_SB_EEENS1_32KernelTmaWarpSpecializedPingpongEEENS5_IJNSA_ILi64EEENSA_ILi256EEENSA_ILi128EEEEEENS_12float_e5m2_tENS5_IJlSB_lEEESJ_SK_NS4_8TiledMMAINS4_8MMA_AtomIJNS4_4SM904GMMA31MMA_64x256x32_F32E5M2E5M2_SS_TNILNSO_7ScaleInE1ELSQ_1EEEEEENS4_6LayoutISC_NS5_IJNSA_ILi0EEESU_SU_EEEEENS5_IJNS4_10UnderscoreESX_SX_EEEEENS4_13SM90_TMA_LOADENS4_14ComposedLayoutINS4_7SwizzleILi3ELi4ELi3EEENS4_18smem_ptr_flag_bitsILi8EEENST_INS5_IJNSA_ILi8EEESH_EEENS5_IJSH_SB_EEEEEEEvNS4_8identityES10_S1A_vS1B_EENS_8epilogue10collective6detail29Sm90TmaWarpSpecializedAdapterINS1E_15DefaultEpilogueISJ_SK_SK_NS1D_6thread17LinearCombinationISJ_Li1EffLNS1I_9ScaleType4KindE0ELNS_15FloatRoundStyleE2ESJ_EENS1_15EpilogueDefaultEEEEEvvEEEEvNT_6ParamsE)
        .other          _ZN7cutlass13device_kernelINS_4gemm6kernel13GemmUniversalIN4cute5tupleIJiiiiEEENS1_10collective13CollectiveMmaINS1_37MainloopSm90TmaGmmaWarpSpecializedFP8ILi4ENS5_IJNS4_1CILi1EEESB_SB_EEENS1_32KernelTmaWarpSpecializedPingpongEEENS5_IJNSA_ILi64EEENSA_ILi256EEENSA_ILi128EEEEEENS_12float_e5m2_tENS5_IJlSB_lEEESJ_SK_NS4_8TiledMMAINS4_8MMA_AtomIJNS4_4SM904GMMA31MMA_64x256x32_F32E5M2E5M2_SS_TNILNSO_7ScaleInE1ELSQ_1EEEEEENS4_6LayoutISC_NS5_IJNSA_ILi0EEESU_SU_EEEEENS5_IJNS4_10UnderscoreESX_SX_EEEEENS4_13SM90_TMA_LOADENS4_14ComposedLayoutINS4_7SwizzleILi3ELi4ELi3EEENS4_18smem_ptr_flag_bitsILi8EEENST_INS5_IJNSA_ILi8EEESH_EEENS5_IJSH_SB_EEEEEEEvNS4_8identityES10_S1A_vS1B_EENS_8epilogue10collective6detail29Sm90TmaWarpSpecializedAdapterINS1E_15DefaultEpilogueISJ_SK_SK_NS1D_6thread17LinearCombinationISJ_Li1EffLNS1I_9ScaleType4KindE0ELNS_15FloatRoundStyleE2ESJ_EENS1_15EpilogueDefaultEEEEEvvEEEEvNT_6ParamsE,@"STO_CUDA_ENTRY STV_DEFAULT"
_ZN7cutlass13device_kernelINS_4gemm6kernel13GemmUniversalIN4cute5tupleIJiiiiEEENS1_10collective13CollectiveMmaINS1_37MainloopSm90TmaGmmaWarpSpecializedFP8ILi4ENS5_IJNS4_1CILi1EEESB_SB_EEENS1_32KernelTmaWarpSpecializedPingpongEEENS5_IJNSA_ILi64EEENSA_ILi256EEENSA_ILi128EEEEEENS_12float_e5m2_tENS5_IJlSB_lEEESJ_SK_NS4_8TiledMMAINS4_8MMA_AtomIJNS4_4SM904GMMA31MMA_64x256x32_F32E5M2E5M2_SS_TNILNSO_7ScaleInE1ELSQ_1EEEEEENS4_6LayoutISC_NS5_IJNSA_ILi0EEESU_SU_EEEEENS5_IJNS4_10UnderscoreESX_SX_EEEEENS4_13SM90_TMA_LOADENS4_14ComposedLayoutINS4_7SwizzleILi3ELi4ELi3EEENS4_18smem_ptr_flag_bitsILi8EEENST_INS5_IJNSA_ILi8EEESH_EEENS5_IJSH_SB_EEEEEEEvNS4_8identityES10_S1A_vS1B_EENS_8epilogue10collective6detail29Sm90TmaWarpSpecializedAdapterINS1E_15DefaultEpilogueISJ_SK_SK_NS1D_6thread17LinearCombinationISJ_Li1EffLNS1I_9ScaleType4KindE0ELNS_15FloatRoundStyleE2ESJ_EENS1_15EpilogueDefaultEEEEEvvEEEEvNT_6ParamsE:
[----:B------:R-:W0:Y:S02]  /*0000*/  LDC R1, c[0x0][0x28] ;  /* 0x00000a00ff017b82 */ /* 0x000e240000000800 */
[----:B0-----:R-:W-:Y:S01]  /*0010*/  VIADD R1, R1, 0xfffffef8 ;  /* 0xfffffef801017836 */ /* 0x001fe20000000000 */
[----:B------:R-:W0:Y:S01]  /*0020*/  S2R R2, SR_TID.X ;  /* 0x0000000000027919 */ /* 0x000e220000002100 */
[----:B------:R-:W-:Y:S01]  /*0030*/  ELECT P0, URZ, PT ;  /* 0x00000000003f782f */ /* 0x000fe20003800000 */
[----:B------:R-:W-:Y:S01]  /*0040*/  BSSY B0, `(.L_x_0) ;  /* 0x0000014000007945 */ /* 0x000fe20003800000 */
[----:B0-----:R-:W-:-:S05]  /*0050*/  SHF.R.U32.HI R0, RZ, 0x5, R2 ;  /* 0x00000005ff007819 */ /* 0x001fca0000011602 */
[----:B------:R-:W0:Y:S02]  /*0060*/  SHFL.IDX PT, R3, R0, RZ, 0x1f ;  /* 0x00001fff00037589 */ /* 0x000e2400000e0000 */
[----:B0-----:R-:W-:Y:S02]  /*0070*/  R2UR UR8, R3 ;  /* 0x00000000030872ca */ /* 0x001fe400000e0000 */
[----:B------:R-:W-:-:S05]  /*0080*/  SHF.R.U32.HI R3, RZ, 0x7, R2 ;  /* 0x00000007ff037819 */ /* 0x000fca0000011602 */
[----:B------:R0:W1:Y:S06]  /*0090*/  SHFL.IDX PT, R4, R3, RZ, 0x1f ;  /* 0x00001fff03047589 */ /* 0x00006c00000e0000 */
[----:B------:R-:W-:Y:S02]  /*00a0*/  USHF.R.S32.HI UR4, URZ, 0x1f, UR8 ;  /* 0x0000001f3f047899 */ /* 0x000fe40008011408 */
[----:B------:R-:W-:Y:S02]  /*00b0*/  ISETP.NE.OR P0, PT, RZ, UR8, !P0 ;  /* 0x00000008ff007c0c */ /* 0x000fe4000c705670 */
[----:B------:R-:W-:-:S04]  /*00c0*/  ULEA.HI UR4, UR4, UR8, URZ, 0x2 ;  /* 0x0000000804047291 */ /* 0x000fc8000f8f103f */
[----:B------:R-:W-:-:S04]  /*00d0*/  ULOP3.LUT UR4, UR4, 0xfffffffc, URZ, 0xc0, !UPT ;  /* 0xfffffffc04047892 */ /* 0x000fc8000f8ec03f */
[----:B------:R-:W-:-:S03]  /*00e0*/  UIADD3 UR8, UR8, -UR4, URZ ;  /* 0x8000000408087290 */ /* 0x000fc6000fffe03f */
[----:B0-----:R-:W-:Y:S09]  /*00f0*/  @P0 BRA `(.L_x_1) ;  /* 0x0000000000200947 */ /* 0x001ff20003800000 */
[----:B------:R-:W-:Y:S02]  /*0100*/  ULDC.64 UR4, c[0x0][0x198] ;  /* 0x0000660000047ab9 */ /* 0x000fe40000000a00 */
[----:B------:R-:W-:Y:S02]  /*0110*/  UIADD3 UR6, UP0, UR4, 0xf0, URZ ;  /* 0x000000f004067890 */ /* 0x000fe4000ff1e03f */
[----:B------:R-:W-:Y:S02]  /*0120*/  UIADD3 UR4, UP1, UR4, 0x1f0, URZ ;  /* 0x000001f004047890 */ /* 0x000fe4000ff3e03f */
[----:B------:R-:W-:Y:S02]  /*0130*/  UIADD3.X UR7, URZ, UR5, URZ, UP0, !UPT ;  /* 0x000000053f077290 */ /* 0x000fe400087fe43f */
[----:B------:R-:W-:-:S07]  /*0140*/  UIADD3.X UR5, URZ, UR5, URZ, UP1, !UPT ;  /* 0x000000053f057290 */ /* 0x000fce0008ffe43f */
[----:B------:R0:W-:Y:S02]  /*0150*/  UTMACCTL.PF [UR6] ;  /* 0x00000000060079b9 */ /* 0x0001e40008040000 */
[----:B------:R0:W-:Y:S02]  /*0160*/  UTMACCTL.PF [UR4] ;  /* 0x00000000040079b9 */ /* 0x0001e40008040000 */
[----:B0-----:R-:W-:Y:S01]  /*0170*/  NOP ;  /* 0x0000000000007918 */ /* 0x001fe20000000000 */
.L_x_1:
[----:B------:R-:W-:Y:S05]  /*0180*/  BSYNC B0 ;  /* 0x0000000000007941 */ /* 0x000fea0003800000 */
.L_x_0:
[----:B------:R-:W0:Y:S01]  /*0190*/  SHFL.IDX PT, R5, R0, RZ, 0x1f ;  /* 0x00001fff00057589 */ /* 0x000e2200000e0000 */
[----:B-1----:R-:W-:Y:S01]  /*01a0*/  R2UR UR22, R4 ;  /* 0x00000000041672ca */ /* 0x002fe200000e0000 */
[----:B------:R-:W-:-:S04]  /*01b0*/  UISETP.NE.AND UP0, UPT, UR8, 0x3, UPT ;  /* 0x000000030800788c */ /* 0x000fc8000bf05270 */
[----:B------:R-:W-:-:S08]  /*01c0*/  UISETP.EQ.OR UP0, UPT, UR8, URZ, !UP0 ;  /* 0x0000003f0800728c */ /* 0x000fd0000c702670 */
[----:B------:R-:W-:Y:S02]  /*01d0*/  UIADD3 UR20, UR22, -0x1, URZ ;  /* 0xffffffff16147890 */ /* 0x000fe4000fffe03f */
[----:B------:R-:W-:Y:S02]  /*01e0*/  UISETP.EQ.AND UP0, UPT, UR22, URZ, UP0 ;  /* 0x0000003f1600728c */ /* 0x000fe40008702270 */
[----:B------:R-:W-:Y:S02]  /*01f0*/  UISETP.GE.U32.AND UP1, UPT, UR20, 0x2, UPT ;  /* 0x000000021400788c */ /* 0x000fe4000bf26070 */
[----:B------:R-:W-:Y:S01]  /*0200*/  USEL UR13, URZ, 0x1, !UP0 ;  /* 0x000000013f0d7887 */ /* 0x000fe2000c000000 */
[----:B0-----:R-:W-:-:S03]  /*0210*/  ISETP.NE.AND P0, PT, R5, RZ, PT ;  /* 0x000000ff0500720c */ /* 0x001fc60003f05270 */
[----:B------:R-:W-:-:S10]  /*0220*/  USEL UR13, UR13, 0x2, UP1 ;  /* 0x000000020d0d7887 */ /* 0x000fd40008800000 */
[----:B------:R-:W-:Y:S05]  /*0230*/  @P0 BRA `(.L_x_2) ;  /* 0x0000000000580947 */ /* 0x000fea0003800000 */
[----:B------:R-:W0:Y:S01]  /*0240*/  S2UR UR9, SR_CgaCtaId ;  /* 0x00000000000979c3 */ /* 0x000e220000008800 */
[----:B------:R-:W-:Y:S01]  /*0250*/  UMOV UR4, 0x400 ;  /* 0x0000040000047882 */ /* 0x000fe20000000000 */
[----:B------:R-:W-:Y:S01]  /*0260*/  UMOV UR5, 0x1 ;  /* 0x0000000100057882 */ /* 0x000fe20000000000 */
[----:B------:R-:W-:Y:S01]  /*0270*/  UMOV UR6, 0x80 ;  /* 0x0000008000067882 */ /* 0x000fe20000000000 */
[----:B------:R-:W-:Y:S01]  /*0280*/  ELECT P0, URZ, PT ;  /* 0x00000000003f782f */ /* 0x000fe20003800000 */
[----:B------:R-:W-:-:S04]  /*0290*/  UIADD3 UR6, -UR6, 0x100000, URZ ;  /* 0x0010000006067890 */ /* 0x000fc8000fffe13f */
[----:B------:R-:W-:Y:S02]  /*02a0*/  USHF.L.U32 UR7, UR6, 0xb, URZ ;  /* 0x0000000b06077899 */ /* 0x000fe4000800063f */
[----:B------:R-:W-:Y:S02]  /*02b0*/  USHF.L.U32 UR6, UR6, 0x1, URZ ;  /* 0x0000000106067899 */ /* 0x000fe4000800063f */
[----:B0-----:R-:W-:Y:S02]  /*02c0*/  ULEA UR9, UR9, UR4, 0x18 ;  /* 0x0000000409097291 */ /* 0x001fe4000f8ec03f */
[----:B------:R-:W-:-:S04]  /*02d0*/  UIADD3 UR4, -UR5, 0x100000, URZ ;  /* 0x0010000005047890 */ /* 0x000fc8000fffe13f */
[----:B------:R-:W-:Y:S02]  /*02e0*/  USHF.L.U32 UR5, UR4, 0xb, URZ ;  /* 0x0000000b04057899 */ /* 0x000fe4000800063f */
[----:B------:R-:W-:Y:S01]  /*02f0*/  USHF.L.U32 UR4, UR4, 0x1, URZ ;  /* 0x0000000104047899 */ /* 0x000fe2000800063f */
[----:B------:R-:W0:Y:S11]  /*0300*/  FENCE.VIEW.ASYNC.S ;  /* 0x00000000000073c6 */ /* 0x000e360000000000 */
[----:B0-----:R0:W1:Y:S01]  /*0310*/  SYNCS.EXCH.64 URZ, [UR9], UR4 ;  /* 0x00000004093f75b2 */ /* 0x0010620008000100 */
[----:B------:R0:W2:Y:S01]  /*0320*/  SYNCS.EXCH.64 URZ, [UR9+0x20], UR6 ;  /* 0x00002006093f75b2 */ /* 0x0000a20008000100 */
[----:B------:R0:W3:Y:S01]  /*0330*/  SYNCS.EXCH.64 URZ, [UR9+0x8], UR4 ;  /* 0x00000804093f75b2 */ /* 0x0000e20008000100 */
[----:B------:R0:W4:Y:S01]  /*0340*/  SYNCS.EXCH.64 URZ, [UR9+0x28], UR6 ;  /* 0x00002806093f75b2 */ /* 0x0001220008000100 */
[----:B------:R0:W0:Y:S01]  /*0350*/  SYNCS.EXCH.64 URZ, [UR9+0x10], UR4 ;  /* 0x00001004093f75b2 */ /* 0x0000220008000100 */
[----:B------:R0:W0:Y:S01]  /*0360*/  SYNCS.EXCH.64 URZ, [UR9+0x30], UR6 ;  /* 0x00003006093f75b2 */ /* 0x0000220008000100 */
[----:B------:R0:W0:Y:S01]  /*0370*/  SYNCS.EXCH.64 URZ, [UR9+0x18], UR4 ;  /* 0x00001804093f75b2 */ /* 0x0000220008000100 */
[----:B------:R0:W0:Y:S01]  /*0380*/  SYNCS.EXCH.64 URZ, [UR9+0x38], UR6 ;  /* 0x00003806093f75b2 */ /* 0x0000220008000100 */
[----:B------:R-:W-:Y:S01]  /*0390*/  NOP ;  /* 0x0000000000007918 */ /* 0x000fe20000000000 */
.L_x_2:
[----:B------:R-:W5:Y:S01]  /*03a0*/  SHFL.IDX PT, R5, R0, RZ, 0x1f ;  /* 0x00001fff00057589 */ /* 0x000f6200000e0000 */
[----:B------:R-:W-:Y:S01]  /*03b0*/  ELECT P0, URZ, PT ;  /* 0x00000000003f782f */ /* 0x000fe20003800000 */
[----:B------:R-:W-:Y:S01]  /*03c0*/  NOP ;  /* 0x0000000000007918 */ /* 0x000fe20000000000 */
[----:B------:R-:W-:Y:S01]  /*03d0*/  ELECT P1, URZ, PT ;  /* 0x00000000003f782f */ /* 0x000fe20003820000 */
[----:B------:R-:W1:Y:S01]  /*03e0*/  SHFL.IDX PT, R4, R0, RZ, 0x1f ;  /* 0x00001fff00047589 */ /* 0x000e6200000e0000 */
[----:B0-----:R-:W-:Y:S01]  /*03f0*/  UMOV UR4, 0x20 ;  /* 0x0000002000047882 */ /* 0x001fe20000000000 */
[----:B------:R-:W-:Y:S01]  /*0400*/  UMOV UR12, 0x80 ;  /* 0x00000080000c7882 */ /* 0x000fe20000000000 */
[----:B------:R-:W-:Y:S01]  /*0410*/  NOP ;  /* 0x0000000000007918 */ /* 0x000fe20000000000 */
[----:B------:R0:W2:Y:S01]  /*0420*/  SHFL.IDX PT, R0, R3, RZ, 0x1f ;  /* 0x00001fff03007589 */ /* 0x0000a200000e0000 */
[----:B------:R-:W-:Y:S01]  /*0430*/  ULDC.64 UR18, c[0x0][0x208] ;  /* 0x0000820000127ab9 */ /* 0x000fe20000000a00 */
[----:B0-----:R-:W-:-:S04]  /*0440*/  SHF.R.S32.HI R3, RZ, 0x1f, R2 ;  /* 0x0000001fff037819 */ /* 0x001fc80000011402 */
[----:B------:R-:W-:Y:S02]  /*0450*/  LEA.HI R3, R3, R2, RZ, 0x7 ;  /* 0x0000000203037211 */ /* 0x000fe400078f38ff */
[----:B-----5:R-:W-:Y:S02]  /*0460*/  ISETP.NE.OR P0, PT, R5, RZ, !P0 ;  /* 0x000000ff0500720c */ /* 0x020fe40004705670 */
[----:B------:R-:W-:Y:S02]  /*0470*/  LOP3.LUT R3, R3, 0xffffff80, RZ, 0xc0, !PT ;  /* 0xffffff8003037812 */ /* 0x000fe400078ec0ff */
[----:B-1----:R-:W-:Y:S02]  /*0480*/  ISETP.NE.OR P1, PT, R4, RZ, !P1 ;  /* 0x000000ff0400720c */ /* 0x002fe40004f25670 */
[----:B--2---:R-:W-:Y:S01]  /*0490*/  R2UR UR21, R0 ;  /* 0x00000000001572ca */ /* 0x004fe200000e0000 */
[----:B------:R-:W-:-:S06]  /*04a0*/  IMAD.IADD R0, R2, 0x1, -R3 ;  /* 0x0000000102007824 */ /* 0x000fcc00078e0a03 */
[----:B------:R-:W-:-:S04]  /*04b0*/  VOTEU.ALL UP0, P0 ;  /* 0x00000000003f7886 */ /* 0x000fc80000000000 */
[----:B------:R-:W-:Y:S01]  /*04c0*/  VOTEU.ALL UP1, P1 ;  /* 0x00000000003f7886 */ /* 0x000fe20000820000 */
[----:B------:R-:W0:Y:S01]  /*04d0*/  @!UP0 S2UR UR7, SR_CgaCtaId ;  /* 0x00000000000789c3 */ /* 0x000e220000008800 */
[----:B------:R-:W-:Y:S01]  /*04e0*/  @!UP0 UMOV UR6, 0x400 ;  /* 0x0000040000068882 */ /* 0x000fe20000000000 */
[----:B------:R-:W-:-:S04]  /*04f0*/  @!UP0 UIADD3 UR4, -UR4, 0x100000, URZ ;  /* 0x0010000004048890 */ /* 0x000fc8000fffe13f */
[----:B------:R-:W-:Y:S02]  /*0500*/  @!UP0 USHF.L.U32 UR5, UR4, 0xb, URZ ;  /* 0x0000000b04058899 */ /* 0x000fe4000800063f */
[----:B------:R-:W-:Y:S01]  /*0510*/  @!UP0 USHF.L.U32 UR4, UR4, 0x1, URZ ;  /* 0x0000000104048899 */ /* 0x000fe2000800063f */
[----:B------:R-:W-:Y:S01]  /*0520*/  @!UP1 UMOV UR10, 0x400 ;  /* 0x00000400000a9882 */ /* 0x000fe20000000000 */
[----:B------:R-:W-:Y:S01]  /*0530*/  VOTEU.ALL UP2, P1 ;  /* 0x00000000003f7886 */ /* 0x000fe20000840000 */
[----:B------:R-:W-:Y:S01]  /*0540*/  VOTEU.ALL UP3, P1 ;  /* 0x00000000003f7886 */ /* 0x000fe20000860000 */
[----:B------:R-:W-:Y:S01]  /*0550*/  VOTEU.ALL UP4, P1 ;  /* 0x00000000003f7886 */ /* 0x000fe20000880000 */
[----:B------:R-:W1:Y:S01]  /*0560*/  @!UP1 S2UR UR11, SR_CgaCtaId ;  /* 0x00000000000b99c3 */ /* 0x000e620000008800 */
[----:B------:R-:W-:Y:S01]  /*0570*/  VOTEU.ALL UP5, P1 ;  /* 0x00000000003f7886 */ /* 0x000fe200008a0000 */
[----:B------:R-:W-:Y:S01]  /*0580*/  ISETP.NE.AND P1, PT, RZ, UR22, PT ;  /* 0x00000016ff007c0c */ /* 0x000fe2000bf25270 */
[----:B0-----:R-:W-:-:S02]  /*0590*/  @!UP0 ULEA UR9, UR7, UR6, 0x18 ;  /* 0x0000000607098291 */ /* 0x001fc4000f8ec03f */
[----:B------:R-:W-:-:S04]  /*05a0*/  @!UP1 UIADD3 UR6, -UR12, 0x100000, URZ ;  /* 0x001000000c069890 */ /* 0x000fc8000fffe13f */
[----:B------:R-:W-:Y:S02]  /*05b0*/  @!UP1 USHF.L.U32 UR7, UR6, 0xb, URZ ;  /* 0x0000000b06079899 */ /* 0x000fe4000800063f */
[----:B------:R-:W-:Y:S01]  /*05c0*/  @!UP1 USHF.L.U32 UR6, UR6, 0x1, URZ ;  /* 0x0000000106069899 */ /* 0x000fe2000800063f */
[----:B------:R-:W-:Y:S01]  /*05d0*/  VOTEU.ALL UP0, P0 ;  /* 0x00000000003f7886 */ /* 0x000fe20000000000 */
[----:B-1----:R-:W-:Y:S01]  /*05e0*/  @!UP1 ULEA UR10, UR11, UR10, 0x18 ;  /* 0x0000000a0b0a9291 */ /* 0x002fe2000f8ec03f */
[----:B------:R-:W-:Y:S01]  /*05f0*/  VOTEU.ALL UP1, P0 ;  /* 0x00000000003f7886 */ /* 0x000fe20000020000 */
[----:B------:R-:W0:Y:S02]  /*0600*/  FENCE.VIEW.ASYNC.S ;  /* 0x00000000000073c6 */ /* 0x000e240000000000 */
[----:B0-----:R-:W3:Y:S02]  /*0610*/  @!UP0 SYNCS.EXCH.64 URZ, [UR9+0x70], UR4 ;  /* 0x00007004093f85b2 */ /* 0x001ee40008000100 */
[----:B------:R0:W3:Y:S01]  /*0620*/  @!UP1 SYNCS.EXCH.64 URZ, [UR9+0x78], UR4 ;  /* 0x00007804093f95b2 */ /* 0x0000e20008000100 */
[----:B------:R-:W-:Y:S01]  /*0630*/  NOP ;  /* 0x0000000000007918 */ /* 0x000fe20000000000 */
[----:B0-----:R-:W-:-:S02]  /*0640*/  ULDC.64 UR4, c[0x0][0x598] ;  /* 0x0001660000047ab9 */ /* 0x001fc40000000a00 */
[----:B------:R-:W-:Y:S02]  /*0650*/  ISETP.NE.U32.AND P0, PT, RZ, UR4, PT ;  /* 0x00000004ff007c0c */ /* 0x000fe4000bf05070 */
[----:B------:R0:W3:Y:S02]  /*0660*/  @!UP2 SYNCS.EXCH.64 URZ, [UR10+0x50], UR6 ;  /* 0x000050060a3fa5b2 */ /* 0x0000e40008000100 */
[----:B------:R-:W-:Y:S01]  /*0670*/  ISETP.NE.AND.EX P0, PT, RZ, UR5, PT, P0 ;  /* 0x00000005ff007c0c */ /* 0x000fe2000bf05300 */
[----:B------:R0:W3:Y:S01]  /*0680*/  @!UP3 SYNCS.EXCH.64 URZ, [UR10+0x58], UR6 ;  /* 0x000058060a3fb5b2 */ /* 0x0000e20008000100 */
[----:B------:R0:W3:Y:S01]  /*0690*/  @!UP4 SYNCS.EXCH.64 URZ, [UR10+0x60], UR6 ;  /* 0x000060060a3fc5b2 */ /* 0x0000e20008000100 */
[----:B------:R0:W3:Y:S01]  /*06a0*/  @!UP5 SYNCS.EXCH.64 URZ, [UR10+0x68], UR6 ;  /* 0x000068060a3fd5b2 */ /* 0x0000e20008000100 */
[----:B------:R-:W-:Y:S01]  /*06b0*/  NOP ;  /* 0x0000000000007918 */ /* 0x000fe20000000000 */
[----:B---34-:R-:W-:Y:S08]  /*06c0*/  BAR.SYNC.DEFER_BLOCKING 0x0 ;  /* 0x0000000000007b1d */ /* 0x018ff00000010000 */
[----:B0-----:R-:W-:Y:S05]  /*06d0*/  @!P0 BRA `(.L_x_3) ;  /* 0x0000000000208947 */ /* 0x001fea0003800000 */
[----:B------:R-:W0:Y:S02]  /*06e0*/  LDC.64 R4, c[0x0][0x598] ;  /* 0x00016600ff047b82 */ /* 0x000e240000000a00 */
[----:B0-----:R-:W2:Y:S02]  /*06f0*/  LDG.E.64 R4, desc[UR18][R4.64] ;  /* 0x0000001204047981 */ /* 0x001ea4000c1e1b00 */
[----:B--2---:R-:W-:-:S04]  /*0700*/  ISETP.NE.U32.AND P0, PT, R4, RZ, PT ;  /* 0x000000ff0400720c */ /* 0x004fc80003f05070 */
[----:B------:R-:W-:-:S13]  /*0710*/  ISETP.NE.AND.EX P0, PT, R5, RZ, PT, P0 ;  /* 0x000000ff0500720c */ /* 0x000fda0003f05300 */
[----:B------:R-:W-:Y:S05]  /*0720*/  @!P0 BRA `(.L_x_3) ;  /* 0x00000000000c8947 */ /* 0x000fea0003800000 */
[----:B------:R-:W2:Y:S02]  /*0730*/  LD.E R4, desc[UR18][R4.64] ;  /* 0x0000001204047980 */ /* 0x000ea4000c101900 */
[----:B--2---:R-:W-:Y:S01]  /*0740*/  R2UR UR25, R4 ;  /* 0x00000000041972ca */ /* 0x004fe200000e0000 */
[----:B------:R-:W-:-:S14]  /*0750*/  BRA `(.L_x_4) ;  /* 0x0000000000247947 */ /* 0x000fdc0003800000 */
.L_x_3:
[----:B------:R-:W-:Y:S02]  /*0760*/  ULDC.64 UR4, c[0x0][0x588] ;  /* 0x0001620000047ab9 */ /* 0x000fe40000000a00 */
[----:B------:R-:W-:-:S04]  /*0770*/  ISETP.NE.U32.AND P0, PT, RZ, UR4, PT ;  /* 0x00000004ff007c0c */ /* 0x000fc8000bf05070 */
[----:B------:R-:W-:-:S13]  /*0780*/  ISETP.NE.AND.EX P0, PT, RZ, UR5, PT, P0 ;  /* 0x00000005ff007c0c */ /* 0x000fda000bf05300 */
[----:B------:R-:W-:Y:S05]  /*0790*/  @!P0 BRA `(.L_x_5) ;  /* 0x0000000000108947 */ /* 0x000fea0003800000 */
[----:B------:R-:W0:Y:S02]  /*07a0*/  LDC.64 R4, c[0x0][0x588] ;  /* 0x00016200ff047b82 */ /* 0x000e240000000a00 */
[----:B0-----:R-:W2:Y:S02]  /*07b0*/  LDG.E R4, desc[UR18][R4.64] ;  /* 0x0000001204047981 */ /* 0x001ea4000c1e1900 */
[----:B--2---:R-:W-:Y:S01]  /*07c0*/  R2UR UR25, R4 ;  /* 0x00000000041972ca */ /* 0x004fe200000e0000 */
[----:B------:R-:W-:-:S14]  /*07d0*/  BRA `(.L_x_4) ;  /* 0x0000000000047947 */ /* 0x000fdc0003800000 */
.L_x_5:
[----:B------:R-:W-:-:S05]  /*07e0*/  ULDC UR25, c[0x0][0x580] ;  /* 0x0001600000197ab9 */ /* 0x000fca0000000800 */
.L_x_4:
[----:B------:R-:W-:Y:S02]  /*07f0*/  ULDC.64 UR4, c[0x0][0x5a0] ;  /* 0x0001680000047ab9 */ /* 0x000fe40000000a00 */
[----:B------:R-:W-:-:S04]  /*0800*/  ISETP.NE.U32.AND P0, PT, RZ, UR4, PT ;  /* 0x00000004ff007c0c */ /* 0x000fc8000bf05070 */
[----:B------:R-:W-:-:S13]  /*0810*/  ISETP.NE.AND.EX P0, PT, RZ, UR5, PT, P0 ;  /* 0x00000005ff007c0c */ /* 0x000fda000bf05300 */
[----:B------:R-:W-:Y:S05]  /*0820*/  @!P0 BRA `(.L_x_6) ;  /* 0x0000000000208947 */ /* 0x000fea0003800000 */
        /* <DEDUP_REMOVED lines=8> */
.L_x_6:
        /* <DEDUP_REMOVED lines=8> */
.L_x_8:
[----:B------:R-:W-:-:S05]  /*0930*/  ULDC UR24, c[0x0][0x584] ;  /* 0x0001610000187ab9 */ /* 0x000fca0000000800 */
.L_x_7:
[----:B------:R-:W0:Y:S01]  /*0940*/  S2UR UR11, SR_CTAID.Y ;  /* 0x00000000000b79c3 */ /* 0x000e220000002600 */
[----:B------:R-:W-:Y:S01]  /*0950*/  ULDC UR5, c[0x0][0x65c] ;  /* 0x0001970000057ab9 */ /* 0x000fe20000000800 */
[----:B------:R-:W-:Y:S01]  /*0960*/  UISETP.NE.AND UP0, UPT, UR22, 0x2, UPT ;  /* 0x000000021600788c */ /* 0x000fe2000bf05270 */
[----:B------:R-:W-:Y:S01]  /*0970*/  IMAD.MOV.U32 R6, RZ, RZ, -0x1 ;  /* 0xffffffffff067424 */ /* 0x000fe200078e00ff */
[----:B------:R-:W-:Y:S01]  /*0980*/  UISETP.NE.AND UP2, UPT, UR5, 0x1, UPT ;  /* 0x000000010500788c */ /* 0x000fe2000bf45270 */
[----:B------:R-:W-:-:S03]  /*0990*/  PRMT R3, RZ, 0x7610, R3 ;  /* 0x00007610ff037816 */ /* 0x000fc60000000003 */
[----:B------:R-:W1:Y:S01]  /*09a0*/  S2UR UR4, SR_CTAID.X ;  /* 0x00000000000479c3 */ /* 0x000e620000002500 */
[----:B------:R2:W-:Y:S06]  /*09b0*/  STL [R1+0x7c], R6 ;  /* 0x00007c0601007387 */ /* 0x0005ec0000100800 */
[----:B------:R-:W-:Y:S01]  /*09c0*/  @UP2 ULDC UR14, c[0x0][0x10] ;  /* 0x00000400000e2ab9 */ /* 0x000fe20000000800 */
[----:B------:R-:W-:Y:S01]  /*09d0*/  @UP2 UMOV UR7, URZ ;  /* 0x0000003f00072c82 */ /* 0x000fe20008000000 */
[----:B------:R-:W-:Y:S01]  /*09e0*/  @UP2 UMOV UR5, URZ ;  /* 0x0000003f00052c82 */ /* 0x000fe20008000000 */
[----:B------:R-:W-:Y:S01]  /*09f0*/  @!UP2 ULDC UR10, c[0x0][0xc] ;  /* 0x00000300000aaab9 */ /* 0x000fe20000000800 */
[----:B------:R-:W3:Y:S01]  /*0a00*/  LDC.64 R4, c[0x0][0x650] ;  /* 0x00019400ff047b82 */ /* 0x000ee20000000a00 */
[----:B0-----:R-:W-:-:S02]  /*0a10*/  @UP2 UMOV UR9, UR11 ;  /* 0x0000000b00092c82 */ /* 0x001fc40008000000 */
[----:B------:R-:W-:Y:S01]  /*0a20*/  @UP2 UMOV UR6, UR9 ;  /* 0x0000000900062c82 */ /* 0x000fe20008000000 */
[----:B------:R-:W-:Y:S01]  /*0a30*/  @!UP2 UMOV UR9, UR11 ;  /* 0x0000000b0009ac82 */ /* 0x000fe20008000000 */
[----:B-1----:R-:W-:-:S03]  /*0a40*/  @UP2 UIMAD.WIDE.U32 UR14, UR4, UR14, UR6 ;  /* 0x0000000e040e22a5 */ /* 0x002fc6000f8e0006 */
[----:B------:R-:W-:Y:S01]  /*0a50*/  ULDC UR6, c[0x0][0xc] ;  /* 0x0000030000067ab9 */ /* 0x000fe20000000800 */
[----:B------:R-:W-:Y:S01]  /*0a60*/  @UP2 UIADD3 UR15, UR15, UR5, URZ ;  /* 0x000000050f0f2290 */ /* 0x000fe2000fffe03f */
[----:B------:R-:W-:Y:S02]  /*0a70*/  ULDC UR7, c[0x0][0x10] ;  /* 0x0000040000077ab9 */ /* 0x000fe40000000800 */
[----:B------:R-:W-:Y:S01]  /*0a80*/  UMOV UR5, URZ ;  /* 0x0000003f00057c82 */ /* 0x000fe20008000000 */
[----:B------:R-:W-:Y:S02]  /*0a90*/  UIMAD.WIDE.U32 UR6, UR6, UR7, URZ ;  /* 0x00000007060672a5 */ /* 0x000fe4000f8e003f */
[----:B------:R-:W-:Y:S01]  /*0aa0*/  @!UP2 UIMAD.WIDE.U32 UR10, UR10, UR9, UR4 ;  /* 0x000000090a0aa2a5 */ /* 0x000fe2000f8e0004 */
[----:B------:R-:W-:Y:S02]  /*0ab0*/  ULDC UR12, c[0x0][0x14] ;  /* 0x00000500000c7ab9 */ /* 0x000fe40000000800 */
[----:B------:R-:W-:-:S02]  /*0ac0*/  UIMAD.WIDE.U32 UR16, UR6, UR12, URZ ;  /* 0x0000000c061072a5 */ /* 0x000fc4000f8e003f */
[----:B------:R-:W-:Y:S02]  /*0ad0*/  UIMAD UR7, UR7, UR12, URZ ;  /* 0x0000000c070772a4 */ /* 0x000fe4000f8e023f */
[----:B------:R-:W-:Y:S01]  /*0ae0*/  @!UP2 UMOV UR14, UR10 ;  /* 0x0000000a000eac82 */ /* 0x000fe20008000000 */
[----:B------:R-:W-:Y:S01]  /*0af0*/  @!UP2 UMOV UR15, UR11 ;  /* 0x0000000b000fac82 */ /* 0x000fe20008000000 */
[----:B------:R-:W-:Y:S02]  /*0b00*/  UIADD3 UR7, UR17, UR7, URZ ;  /* 0x0000000711077290 */ /* 0x000fe4000fffe03f */
[----:B------:R-:W-:-:S04]  /*0b10*/  UIADD3 UR6, UP1, UR14, UR16, URZ ;  /* 0x000000100e067290 */ /* 0x000fc8000ff3e03f */
[----:B------:R-:W-:Y:S02]  /*0b20*/  UIADD3.X UR10, UR15, UR7, URZ, UP1, !UPT ;  /* 0x000000070f0a7290 */ /* 0x000fe40008ffe43f */
[----:B------:R-:W-:Y:S02]  /*0b30*/  USEL UR6, UR6, UR14, !UP0 ;  /* 0x0000000e06067287 */ /* 0x000fe4000c000000 */
[----:B------:R-:W-:-:S04]  /*0b40*/  USEL UR10, UR10, UR15, !UP0 ;  /* 0x0000000f0a0a7287 */ /* 0x000fc8000c000000 */
[----:B---3--:R-:W-:Y:S01]  /*0b50*/  ISETP.LE.U32.AND P0, PT, R4, UR6, PT ;  /* 0x0000000604007c0c */ /* 0x008fe2000bf03070 */
[----:B--2---:R-:W-:Y:S02]  /*0b60*/  IMAD.U32 R6, RZ, RZ, UR6 ;  /* 0x00000006ff067e24 */ /* 0x004fe4000f8e00ff */
[----:B------:R-:W-:-:S05]  /*0b70*/  IMAD.U32 R4, RZ, RZ, UR10 ;  /* 0x0000000aff047e24 */ /* 0x000fca000f8e00ff */
[----:B------:R-:W-:Y:S01]  /*0b80*/  ISETP.GE.U32.AND.EX P0, PT, R4, R5, PT, P0 ;  /* 0x000000050400720c */ /* 0x000fe20003f06100 */
[----:B------:R-:W-:Y:S02]  /*0b90*/  IMAD.MOV.U32 R5, RZ, RZ, -0x1 ;  /* 0xffffffffff057424 */ /* 0x000fe400078e00ff */
[----:B------:R-:W-:-:S03]  /*0ba0*/  IMAD.MOV.U32 R4, RZ, RZ, -0x1 ;  /* 0xffffffffff047424 */ /* 0x000fc600078e00ff */
[----:B------:R0:W-:Y:S04]  /*0bb0*/  STL [R1+0x80], R5 ;  /* 0x0000800501007387 */ /* 0x0001e80000100800 */
[----:B------:R1:W-:Y:S01]  /*0bc0*/  STL [R1+0x70], R4 ;  /* 0x0000700401007387 */ /* 0x0003e20000100800 */
[----:B0-----:R-:W-:-:S05]  /*0bd0*/  IMAD.U32 R5, RZ, RZ, UR10 ;  /* 0x0000000aff057e24 */ /* 0x001fca000f8e00ff */
[----:B------:R1:W-:Y:S04]  /*0be0*/  STL [R1+0x74], R5 ;  /* 0x0000740501007387 */ /* 0x0003e80000100800 */
[----:B------:R1:W-:Y:S01]  /*0bf0*/  STL [R1+0x78], R6 ;  /* 0x0000780601007387 */ /* 0x0003e20000100800 */
[----:B------:R-:W-:Y:S05]  /*0c00*/  @P0 BRA `(.L_x_9) ;  /* 0x0000000400980947 */ /* 0x000fea0003800000 */
[----:B------:R-:W-:Y:S01]  /*0c10*/  I2FP.F32.U32 R3, UR4 ;  /* 0x0000000400037c45 */ /* 0x000fe20008201000 */
[----:B------:R-:W-:Y:S01]  /*0c20*/  ULDC.64 UR26, c[0x0][0x628] ;  /* 0x00018a00001a7ab9 */ /* 0x000fe20000000a00 */
[----:B------:R-:W-:Y:S01]  /*0c30*/  ULDC UR6, c[0x0][0x150] ;  /* 0x0000540000067ab9 */ /* 0x000fe20000000800 */
[----:B------:R-:W-:Y:S01]  /*0c40*/  ISETP.NE.U32.AND P0, PT, RZ, UR26, PT ;  /* 0x0000001aff007c0c */ /* 0x000fe2000bf05070 */
[----:B------:R-:W-:Y:S01]  /*0c50*/  ULDC UR28, c[0x0][0x630] ;  /* 0x00018c00001c7ab9 */ /* 0x000fe20000000800 */
[----:B------:R-:W-:Y:S01]  /*0c60*/  FMUL R3, R3, UR6 ;  /* 0x0000000603037c20 */ /* 0x000fe20008400000 */
[----:B------:R-:W-:Y:S01]  /*0c70*/  R2UR UR29, R6 ;  /* 0x00000000061d72ca */ /* 0x000fe200000e0000 */
[----:B------:R-:W-:Y:S01]  /*0c80*/  ULDC UR31, c[0x0][0x154] ;  /* 0x00005500001f7ab9 */ /* 0x000fe20000000800 */
[----:B------:R-:W-:Y:S01]  /*0c90*/  ISETP.NE.AND.EX P0, PT, RZ, UR27, PT, P0 ;  /* 0x0000001bff007c0c */ /* 0x000fe2000bf05300 */
[----:B-1----:R0:W1:Y:S01]  /*0ca0*/  F2I.U32.TRUNC.NTZ R4, R3 ;  /* 0x0000000300047305 */ /* 0x002062000020f000 */
[----:B------:R-:W-:-:S02]  /*0cb0*/  R2UR UR30, R5 ;  /* 0x00000000051e72ca */ /* 0x000fc400000e0000 */
[----:B------:R-:W-:Y:S02]  /*0cc0*/  R2UR UR10, R6 ;  /* 0x00000000060a72ca */ /* 0x000fe400000e0000 */
[----:B------:R-:W-:-:S07]  /*0cd0*/  R2UR UR11, R5 ;  /* 0x00000000050b72ca */ /* 0x000fce00000e0000 */
[----:B0-----:R-:W-:Y:S08]  /*0ce0*/  @!P0 BRA `(.L_x_10) ;  /* 0x0000000000308947 */ /* 0x001ff00003800000 */
[----:B------:R-:W-:Y:S01]  /*0cf0*/  R2UR UR10, R6 ;  /* 0x00000000060a72ca */ /* 0x000fe200000e0000 */
[----:B------:R-:W-:Y:S01]  /*0d00*/  ULDC UR6, c[0x0][0x634] ;  /* 0x00018d0000067ab9 */ /* 0x000fe20000000800 */
[----:B------:R-:W-:-:S11]  /*0d10*/  R2UR UR12, R5 ;  /* 0x00000000050c72ca */ /* 0x000fd600000e0000 */
[----:B------:R-:W-:-:S04]  /*0d20*/  UIADD3 UR6, UP1, UR10, UR6, URZ ;  /* 0x000000060a067290 */ /* 0x000fc8000ff3e03f */
[----:B------:R-:W-:-:S04]  /*0d30*/  UIADD3.X UR12, URZ, UR12, URZ, UP1, !UPT ;  /* 0x0000000c3f0c7290 */ /* 0x000fc80008ffe43f */
[----:B------:R-:W-:-:S04]  /*0d40*/  UIMAD.WIDE.U32 UR10, UR12, UR26, URZ ;  /* 0x0000001a0c0a72a5 */ /* 0x000fc8000f8e003f */
[----:B------:R-:W-:Y:S02]  /*0d50*/  UIMAD.WIDE.U32 UR14, UP1, UR6, UR27, UR10 ;  /* 0x0000001b060e72a5 */ /* 0x000fe4000f82000a */
[----:B------:R-:W-:Y:S02]  /*0d60*/  UIMAD.WIDE.U32 UR10, UR6, UR26, URZ ;  /* 0x0000001a060a72a5 */ /* 0x000fe4000f8e003f */
[----:B------:R-:W-:Y:S02]  /*0d70*/  UIADD3.X UR23, URZ, URZ, URZ, UP1, !UPT ;  /* 0x0000003f3f177290 */ /* 0x000fe40008ffe43f */
[----:B------:R-:W-:Y:S01]  /*0d80*/  UIADD3 URZ, UP1, UR11, UR14, URZ ;  /* 0x0000000e0b3f7290 */ /* 0x000fe2000ff3e03f */
[----:B------:R-:W-:-:S03]  /*0d90*/  UMOV UR22, UR15 ;  /* 0x0000000f00167c82 */ /* 0x000fc60008000000 */
[----:B------:R-:W-:-:S12]  /*0da0*/  UIMAD.WIDE.U32.X UR10, UR12, UR27, UR22, UP1 ;  /* 0x0000001b0c0a72a5 */ /* 0x000fd800088e0416 */
.L_x_10:
[----:B------:R-:W-:Y:S01]  /*0db0*/  USHF.R.U64 UR5, UR10, UR28, UR11 ;  /* 0x0000001c0a057299 */ /* 0x000fe2000800120b */
[----:B------:R-:W-:Y:S01]  /*0dc0*/  I2FP.F32.U32 R3, UR9 ;  /* 0x0000000900037c45 */ /* 0x000fe20008201000 */
[----:B------:R-:W-:Y:S01]  /*0dd0*/  USHF.R.U32.HI UR6, URZ, UR28, UR11 ;  /* 0x0000001c3f067299 */ /* 0x000fe2000801160b */
[----:B-1----:R-:W-:Y:S01]  /*0de0*/  R2UR UR23, R4 ;  /* 0x00000000041772ca */ /* 0x002fe200000e0000 */
[----:B------:R-:W-:Y:S02]  /*0df0*/  UIADD3 UR28, UP1, URZ, -UR5, URZ ;  /* 0x800000053f1c7290 */ /* 0x000fe4000ff3e03f */
[----:B------:R-:W-:Y:S01]  /*0e00*/  FMUL R3, R3, UR31 ;  /* 0x0000001f03037c20 */ /* 0x000fe20008400000 */
[----:B------:R-:W-:Y:S01]  /*0e10*/  ULDC.64 UR10, c[0x0][0x620] ;  /* 0x00018800000a7ab9 */ /* 0x000fe20000000a00 */
[----:B------:R-:W-:Y:S01]  /*0e20*/  UIADD3.X UR6, URZ, ~UR6, URZ, UP1, !UPT ;  /* 0x800000063f067290 */ /* 0x000fe20008ffe43f */
[----:B------:R-:W-:Y:S01]  /*0e30*/  UMOV UR14, UR29 ;  /* 0x0000001d000e7c82 */ /* 0x000fe20008000000 */
[----:B------:R-:W-:-:S02]  /*0e40*/  UMOV UR15, UR30 ;  /* 0x0000001e000f7c82 */ /* 0x000fc40008000000 */
[----:B------:R-:W0:Y:S01]  /*0e50*/  F2I.U32.TRUNC.NTZ R3, R3 ;  /* 0x0000000300037305 */ /* 0x000e22000020f000 */
[----:B------:R-:W-:Y:S02]  /*0e60*/  UIMAD UR6, UR6, UR10, URZ ;  /* 0x0000000a060672a4 */ /* 0x000fe4000f8e023f */
[----:B------:R-:W-:Y:S02]  /*0e70*/  UIMAD.WIDE.U32 UR14, UR28, UR10, UR14 ;  /* 0x0000000a1c0e72a5 */ /* 0x000fe4000f8e000e */
[----:B------:R-:W-:Y:S01]  /*0e80*/  UIMAD UR28, UR28, UR11, UR6 ;  /* 0x0000000b1c1c72a4 */ /* 0x000fe2000f8e0206 */
[----:B------:R-:W-:Y:S01]  /*0e90*/  ULDC UR29, c[0x0][0x618] ;  /* 0x00018600001d7ab9 */ /* 0x000fe20000000800 */
[----:B------:R-:W-:Y:S02]  /*0ea0*/  ULDC UR33, c[0x0][0x658] ;  /* 0x0001960000217ab9 */ /* 0x000fe40000000800 */
[----:B------:R-:W-:Y:S01]  /*0eb0*/  UIADD3 UR28, UR15, UR28, URZ ;  /* 0x0000001c0f1c7290 */ /* 0x000fe2000fffe03f */
[----:B------:R-:W-:Y:S01]  /*0ec0*/  UMOV UR22, 0xffffffff ;  /* 0xffffffff00167882 */ /* 0x000fe20000000000 */
[----:B------:R-:W-:Y:S01]  /*0ed0*/  ULDC.64 UR10, c[0x0][0x640] ;  /* 0x00019000000a7ab9 */ /* 0x000fe20000000a00 */
[----:B------:R-:W-:Y:S01]  /*0ee0*/  USHF.L.U32 UR22, UR22, UR33, URZ ;  /* 0x0000002116167299 */ /* 0x000fe2000800063f */
[----:B------:R-:W-:Y:S01]  /*0ef0*/  ISETP.NE.U32.AND P0, PT, RZ, UR10, PT ;  /* 0x0000000aff007c0c */ /* 0x000fe2000bf05070 */
[----:B------:R-:W-:Y:S01]  /*0f00*/  USHF.R.U64 UR14, UR14, UR29, UR28 ;  /* 0x0000001d0e0e7299 */ /* 0x000fe2000800121c */
[----:B0-----:R-:W-:Y:S01]  /*0f10*/  R2UR UR27, R3 ;  /* 0x00000000031b72ca */ /* 0x001fe200000e0000 */
[----:B------:R-:W-:Y:S01]  /*0f20*/  UMOV UR30, 0x1 ;  /* 0x00000001001e7882 */ /* 0x000fe20000000000 */
[----:B------:R-:W-:Y:S01]  /*0f30*/  USHF.R.U32.HI UR28, URZ, UR29, UR28 ;  /* 0x0000001d3f1c7299 */ /* 0x000fe2000801161c */
[----:B------:R-:W-:Y:S01]  /*0f40*/  ISETP.NE.AND.EX P0, PT, RZ, UR11, PT, P0 ;  /* 0x0000000bff007c0c */ /* 0x000fe2000bf05300 */
[----:B------:R-:W-:Y:S01]  /*0f50*/  ULDC UR31, c[0x0][0x608] ;  /* 0x00018200001f7ab9 */ /* 0x000fe20000000800 */
[----:B------:R-:W-:-:S02]  /*0f60*/  USHF.L.U32 UR15, UR30, UR33, URZ ;  /* 0x000000211e0f7299 */ /* 0x000fc4000800063f */
[----:B------:R-:W-:Y:S02]  /*0f70*/  ULOP3.LUT UR30, URZ, UR22, URZ, 0x33, !UPT ;  /* 0x000000163f1e7292 */ /* 0x000fe4000f8e333f */
[----:B------:R-:W-:Y:S02]  /*0f80*/  USHF.R.U64 UR35, UR14, UR31, UR28 ;  /* 0x0000001f0e237299 */ /* 0x000fe4000800121c */
[----:B------:R-:W-:Y:S02]  /*0f90*/  USHF.R.U32.HI UR22, URZ, UR31, UR28 ;  /* 0x0000001f3f167299 */ /* 0x000fe4000801161c */
[----:B------:R-:W-:Y:S02]  /*0fa0*/  UIADD3 UR23, -UR23, URZ, URZ ;  /* 0x0000003f17177290 */ /* 0x000fe4000fffe13f */
[----:B------:R-:W-:Y:S02]  /*0fb0*/  USHF.R.U64 UR36, UR35, UR33, UR22 ;  /* 0x0000002123247299 */ /* 0x000fe40008001216 */
[----:B------:R-:W-:Y:S01]  /*0fc0*/  USHF.R.U32.HI UR31, URZ, UR33, UR22 ;  /* 0x000000213f1f7299 */ /* 0x000fe20008011616 */
[----:B------:R-:W-:Y:S01]  /*0fd0*/  ULDC UR26, c[0x0][0x144] ;  /* 0x00005100001a7ab9 */ /* 0x000fe20000000800 */
[----:B------:R-:W-:Y:S01]  /*0fe0*/  ULDC UR6, c[0x0][0x600] ;  /* 0x0001800000067ab9 */ /* 0x000fe20000000800 */
[----:B------:R-:W-:-:S02]  /*0ff0*/  UIMAD UR4, UR26, UR23, UR4 ;  /* 0x000000171a0472a4 */ /* 0x000fc4000f8e0204 */
[----:B------:R-:W-:Y:S02]  /*1000*/  UIADD3 UR12, UR6, -0x1, URZ ;  /* 0xffffffff060c7890 */ /* 0x000fe4000fffe03f */
[----:B------:R-:W-:Y:S01]  /*1010*/  UIADD3 UR32, -UR27, URZ, URZ ;  /* 0x0000003f1b207290 */ /* 0x000fe2000fffe13f */
[----:B------:R-:W-:Y:S01]  /*1020*/  ULDC UR37, c[0x0][0x148] ;  /* 0x0000520000257ab9 */ /* 0x000fe20000000800 */
[----:B------:R-:W-:Y:S01]  /*1030*/  ULDC UR33, c[0x0][0x648] ;  /* 0x0001920000217ab9 */ /* 0x000fe20000000800 */
[----:B------:R-:W-:Y:S01]  /*1040*/  ULDC UR34, c[0x0][0x638] ;  /* 0x00018e0000227ab9 */ /* 0x000fe20000000800 */
[----:B------:R-:W-:Y:S01]  /*1050*/  UMOV UR22, UR36 ;  /* 0x0000002400167c82 */ /* 0x000fe20008000000 */
[----:B------:R-:W-:Y:S01]  /*1060*/  UMOV UR23, UR31 ;  /* 0x0000001f00177c82 */ /* 0x000fe20008000000 */
[----:B------:R-:W-:Y:S06]  /*1070*/  @!P0 BRA `(.L_x_11) ;  /* 0x0000000000308947 */ /* 0x000fec0003800000 */
[----:B------:R-:W-:Y:S02]  /*1080*/  ULDC UR28, c[0x0][0x64c] ;  /* 0x00019300001c7ab9 */ /* 0x000fe40000000800 */
        /* <DEDUP_REMOVED lines=8> */
[----:B------:R-:W-:-:S07]  /*1110*/  UIMAD.WIDE.U32.X UR10, UR31, UR11, UR28, UP1 ;  /* 0x0000000b1f0a72a5 */ /* 0x000fce00088e041c */
[----:B------:R-:W-:Y:S01]  /*1120*/  UMOV UR22, UR10 ;  /* 0x0000000a00167c82 */ /* 0x000fe20008000000 */
[----:B------:R-:W-:-:S05]  /*1130*/  UMOV UR23, UR11 ;  /* 0x0000000b00177c82 */ /* 0x000fca0008000000 */
.L_x_11:
[----:B------:R-:W-:Y:S01]  /*1140*/  USHF.R.U64 UR10, UR22, UR33, UR23 ;  /* 0x00000021160a7299 */ /* 0x000fe20008001217 */
[----:B------:R-:W-:Y:S01]  /*1150*/  IMAD.U32 R6, RZ, RZ, UR5 ;  /* 0x00000005ff067e24 */ /* 0x000fe2000f8e00ff */
[----:B------:R-:W-:Y:S01]  /*1160*/  @UP2 UIMAD UR4, UR37, UR32, UR9 ;  /* 0x00000020250422a4 */ /* 0x000fe2000f8e0209 */
[----:B------:R-:W-:Y:S01]  /*1170*/  IMAD.MOV.U32 R3, RZ, RZ, 0x1 ;  /* 0x00000001ff037424 */ /* 0x000fe200078e00ff */
[----:B------:R-:W-:Y:S02]  /*1180*/  ULOP3.LUT UR30, UR35, UR30, URZ, 0xc0, !UPT ;  /* 0x0000001e231e7292 */ /* 0x000fe4000f8ec03f */
[----:B------:R-:W-:Y:S01]  /*1190*/  UIADD3 UR9, -UR10, URZ, URZ ;  /* 0x0000003f0a097290 */ /* 0x000fe2000fffe13f */
[----:B------:R0:W-:Y:S01]  /*11a0*/  STL [R1+0x70], R6 ;  /* 0x0000700601007387 */ /* 0x0001e20000100800 */
[----:B------:R-:W-:Y:S02]  /*11b0*/  ULOP3.LUT UR12, UR14, UR12, URZ, 0xc0, !UPT ;  /* 0x0000000c0e0c7292 */ /* 0x000fe4000f8ec03f */
[----:B------:R-:W-:-:S02]  /*11c0*/  UIMAD UR15, UR15, UR10, UR30 ;  /* 0x0000000a0f0f72a4 */ /* 0x000fc4000f8e021e */
[----:B------:R-:W-:Y:S01]  /*11d0*/  UIMAD UR9, UR9, UR34, UR36 ;  /* 0x00000022090972a4 */ /* 0x000fe2000f8e0224 */
[----:B------:R-:W-:Y:S02]  /*11e0*/  ULDC UR10, c[0x0][0x610] ;  /* 0x00018400000a7ab9 */ /* 0x000fe40000000800 */
[----:B------:R-:W-:Y:S02]  /*11f0*/  UIMAD UR4, UR15, UR10, UR4 ;  /* 0x0000000a0f0472a4 */ /* 0x000fe4000f8e0204 */
[----:B------:R-:W-:-:S04]  /*1200*/  UIMAD UR9, UR9, UR6, UR12 ;  /* 0x00000006090972a4 */ /* 0x000fc8000f8e020c */
[----:B------:R-:W-:Y:S02]  /*1210*/  USEL UR6, UR9, UR4, !UP2 ;  /* 0x0000000409067287 */ /* 0x000fe4000d000000 */
[----:B------:R-:W-:-:S04]  /*1220*/  USEL UR4, UR4, UR9, !UP2 ;  /* 0x0000000904047287 */ /* 0x000fc8000d000000 */
[----:B------:R-:W-:Y:S02]  /*1230*/  IMAD.U32 R5, RZ, RZ, UR6 ;  /* 0x00000006ff057e24 */ /* 0x000fe4000f8e00ff */
[----:B------:R-:W-:-:S05]  /*1240*/  IMAD.U32 R4, RZ, RZ, UR4 ;  /* 0x00000004ff047e24 */ /* 0x000fca000f8e00ff */
[----:B------:R0:W-:Y:S04]  /*1250*/  STL [R1+0x7c], R4 ;  /* 0x00007c0401007387 */ /* 0x0001e80000100800 */
[----:B------:R0:W-:Y:S02]  /*1260*/  STL [R1+0x80], R5 ;  /* 0x0000800501007387 */ /* 0x0001e40000100800 */
.L_x_9:
[----:B------:R-:W-:Y:S02]  /*1270*/  ULDC UR4, c[0x0][0x28c] ;  /* 0x0000a30000047ab9 */ /* 0x000fe40000000800 */
[----:B------:R-:W-:-:S04]  /*1280*/  UIADD3 UR4, UR4, 0x7f, URZ ;  /* 0x0000007f04047890 */ /* 0x000fc8000fffe03f */
[----:B------:R-:W-:-:S04]  /*1290*/  USHF.R.S32.HI UR5, URZ, 0x1f, UR4 ;  /* 0x0000001f3f057899 */ /* 0x000fc80008011404 */
[----:B------:R-:W-:-:S04]  /*12a0*/  ULEA.HI UR5, UR5, UR4, URZ, 0x7 ;  /* 0x0000000405057291 */ /* 0x000fc8000f8f383f */
[----:B------:R-:W-:Y:S01]  /*12b0*/  USHF.R.S32.HI UR14, URZ, 0x7, UR5 ;  /* 0x000000073f0e7899 */ /* 0x000fe20008011405 */
[----:B------:R-:W-:Y:S11]  /*12c0*/  @!P1 BRA `(.L_x_12) ;  /* 0x000000dc00309947 */ /* 0x000ff60003800000 */
[----:B------:R-:W-:-:S06]  /*12d0*/  UISETP.GT.U32.AND UP1, UPT, UR20, 0x1, UPT ;  /* 0x000000011400788c */ /* 0x000fcc000bf24070 */
[----:B------:R-:W-:-:S13]  /*12e0*/  PLOP3.LUT P0, PT, PT, PT, UP1, 0x80, 0x0 ;  /* 0x000000000000781c */ /* 0x000fda0003f0f018 */
[----:B------:R-:W-:Y:S05]  /*12f0*/  @P0 EXIT ;  /* 0x000000000000094d */ /* 0x000fea0003800000 */
.L_x_13:
[----:B------:R-:W-:-:S08]  /*1300*/  NOP ;  /* 0x0000000000007918 */ /* 0x000fd00000000000 */
[----:B------:R-:W2:Y:S02]  /*1310*/  USETMAXREG.TRY_ALLOC.CTAPOOL UP1, 0xe8 ;  /* 0x000000e8000079c8 */ /* 0x000ea40008020600 */
[----:B--2---:R-:W-:-:S13]  /*1320*/  PLOP3.LUT P0, PT, PT, PT, UP1, 0x80, 0x0 ;  /* 0x000000000000781c */ /* 0x004fda0003f0f018 */
[----:B------:R-:W-:Y:S05]  /*1330*/  @!P0 BRA `(.L_x_13) ;  /* 0xfffffffc00f08947 */ /* 0x000fea000383ffff */
[----:B------:R-:W-:-:S13]  /*1340*/  LOP3.LUT P0, RZ, R3, 0xff, RZ, 0xc0, !PT ;  /* 0x000000ff03ff7812 */ /* 0x000fda000780c0ff */
[----:B------:R-:W-:Y:S05]  /*1350*/  @!P0 EXIT ;  /* 0x000000000000894d */ /* 0x000fea0003800000 */
[----:B------:R-:W2:Y:S01]  /*1360*/  S2UR UR4, SR_CgaCtaId ;  /* 0x00000000000479c3 */ /* 0x000ea20000008800 */
[----:B------:R-:W-:Y:S01]  /*1370*/  SHF.R.S32.HI R3, RZ, 0x1f, R0 ;  /* 0x0000001fff037819 */ /* 0x000fe20000011400 */
[----:B------:R-:W-:Y:S01]  /*1380*/  UIADD3 UR6, UR21, -0x1, URZ ;  /* 0xffffffff15067890 */ /* 0x000fe2000fffe03f */
[----:B------:R-:W-:Y:S02]  /*1390*/  UMOV UR12, 0x400 ;  /* 0x00000400000c7882 */ /* 0x000fe40000000000 */
[CC--:B01----:R-:W-:Y:S01]  /*13a0*/  LEA.HI R4, R3.reuse, R0.reuse, RZ, 0x2 ;  /* 0x0000000003047211 */ /* 0x0c3fe200078f10ff */
[----:B------:R-:W-:Y:S01]  /*13b0*/  USHF.R.U32.HI UR5, URZ, 0x2, UR14 ;  /* 0x000000023f057899 */ /* 0x000fe2000801160e */
[----:B------:R-:W-:Y:S01]  /*13c0*/  LEA.HI R3, R3, R0, RZ, 0x5 ;  /* 0x0000000003037211 */ /* 0x000fe200078f28ff */
[----:B------:R-:W-:Y:S01]  /*13d0*/  UISETP.LT.AND UP1, UPT, UR14, 0x1, UPT ;  /* 0x000000010e00788c */ /* 0x000fe2000bf21270 */
[--C-:B------:R-:W-:Y:S01]  /*13e0*/  SHF.R.S32.HI R2, RZ, 0x2, R4.reuse ;  /* 0x00000002ff027819 */ /* 0x100fe20000011404 */
[----:B------:R-:W-:Y:S01]  /*13f0*/  ULOP3.LUT UR15, UR14, 0x3, URZ, 0xc0, !UPT ;  /* 0x000000030e0f7892 */ /* 0x000fe2000f8ec03f */
[----:B------:R-:W-:Y:S01]  /*1400*/  SHF.R.S32.HI R5, RZ, 0x1f, R4 ;  /* 0x0000001fff057819 */ /* 0x000fe20000011404 */
[----:B------:R-:W-:Y:S01]  /*1410*/  ULOP3.LUT UR5, UR5, 0x1, URZ, 0xc0, !UPT ;  /* 0x0000000105057892 */ /* 0x000fe2000f8ec03f */
[----:B------:R-:W-:Y:S01]  /*1420*/  SHF.R.S32.HI R7, RZ, 0x5, R3 ;  /* 0x00000005ff077819 */ /* 0x000fe20000011403 */
[----:B------:R-:W-:Y:S01]  /*1430*/  USEL UR20, UR14, 0x1, UP1 ;  /* 0x000000010e147887 */ /* 0x000fe20008800000 */
[----:B------:R-:W-:Y:S01]  /*1440*/  LEA.HI R5, R5, R2, RZ, 0x3 ;  /* 0x0000000205057211 */ /* 0x000fe200078f18ff */
[----:B------:R-:W-:-:S02]  /*1450*/  USEL UR15, UR15, URZ, !UP0 ;  /* 0x0000003f0f0f7287 */ /* 0x000fc4000c000000 */
[----:B------:R-:W-:Y:S01]  /*1460*/  UISETP.NE.AND UP1, UPT, UR6, URZ, UPT ;  /* 0x0000003f0600728c */ /* 0x000fe2000bf25270 */
[----:B------:R-:W-:Y:S01]  /*1470*/  LOP3.LUT R5, R5, 0xfffffff8, RZ, 0xc0, !PT ;  /* 0xfffffff805057812 */ /* 0x000fe200078ec0ff */
[----:B------:R-:W-:Y:S02]  /*1480*/  UISETP.EQ.U32.AND UP0, UPT, UR5, 0x1, !UP0 ;  /* 0x000000010500788c */ /* 0x000fe4000c702070 */
[----:B------:R-:W-:Y:S02]  /*1490*/  ULOP3.LUT UR26, UR13, 0x1, URZ, 0xfc, !UPT ;  /* 0x000000010d1a7892 */ /* 0x000fe4000f8efc3f */
[----:B--2---:R-:W-:Y:S01]  /*14a0*/  ULEA UR12, UR4, UR12, 0x18 ;  /* 0x0000000c040c7291 */ /* 0x004fe2000f8ec03f */
[----:B------:R-:W-:Y:S01]  /*14b0*/  IMAD.IADD R2, R2, 0x1, -R5 ;  /* 0x0000000102027824 */ /* 0x000fe200078e0a05 */
[----:B------:R-:W-:Y:S01]  /*14c0*/  USHF.L.U32 UR4, UR6, 0x3, URZ ;  /* 0x0000000306047899 */ /* 0x000fe2000800063f */
[----:B------:R-:W-:Y:S01]  /*14d0*/  LOP3.LUT R5, R4, 0xfffffffc, RZ, 0xc0, !PT ;  /* 0xfffffffc04057812 */ /* 0x000fe200078ec0ff */
[----:B------:R-:W-:Y:S01]  /*14e0*/  UIADD3 UR28, UR12, 0x50, URZ ;  /* 0x000000500c1c7890 */ /* 0x000fe2000fffe03f */
[--C-:B------:R-:W-:Y:S01]  /*14f0*/  IMAD R4, R7, -0x10, -R2.reuse ;  /* 0xfffffff007047824 */ /* 0x100fe200078e0a02 */
[----:B------:R-:W-:Y:S01]  /*1500*/  ULOP3.LUT UR4, UR4, 0x8, URZ, 0xc0, !UPT ;  /* 0x0000000804047892 */ /* 0x000fe2000f8ec03f */
[----:B------:R-:W-:Y:S01]  /*1510*/  SHF.R.S32.HI R3, RZ, 0x1f, R2 ;  /* 0x0000001fff037819 */ /* 0x000fe20000011402 */
[----:B------:R-:W-:Y:S01]  /*1520*/  IMAD.IADD R0, R0, 0x1, -R5 ;  /* 0x0000000100007824 */ /* 0x000fe200078e0a05 */
[----:B------:R-:W-:-:S02]  /*1530*/  USHF.L.U32 UR27, UR14, 0x1, URZ ;  /* 0x000000010e1b7899 */ /* 0x000fc4000800063f */
[----:B------:R-:W-:Y:S01]  /*1540*/  ULOP3.LUT UR30, UR4, 0x8, URZ, 0x3c, !UPT ;  /* 0x00000008041e7892 */ /* 0x000fe2000f8e3c3f */
[----:B------:R-:W-:Y:S01]  /*1550*/  IMAD.WIDE R2, R7, 0x10, R2 ;  /* 0x0000001007027825 */ /* 0x000fe200078e0202 */
[----:B------:R-:W-:Y:S01]  /*1560*/  ULOP3.LUT UR22, UR4, 0x18, URZ, 0x3c, !UPT ;  /* 0x0000001804167892 */ /* 0x000fe2000f8e3c3f */
[----:B------:R0:W-:Y:S01]  /*1570*/  STL [R1+0x84], R0 ;  /* 0x0000840001007387 */ /* 0x0001e20000100800 */
[----:B------:R-:W-:Y:S01]  /*1580*/  UIADD3 UR20, -UR20, UR14, URZ ;  /* 0x0000000e14147290 */ /* 0x000fe2000fffe13f */
[----:B------:R-:W-:Y:S01]  /*1590*/  ULDC UR4, c[0x0][0x284] ;  /* 0x0000a10000047ab9 */ /* 0x000fe20000000800 */
[----:B------:R-:W-:Y:S02]  /*15a0*/  USEL UR29, URZ, 0x1, UP1 ;  /* 0x000000013f1d7887 */ /* 0x000fe40008800000 */
[----:B------:R-:W-:Y:S02]  /*15b0*/  ULEA UR21, UR21, UR28, 0x3 ;  /* 0x0000001c15157291 */ /* 0x000fe4000f8e183f */
[----:B------:R-:W-:Y:S01]  /*15c0*/  USEL UR23, URZ, 0x1, !UP0 ;  /* 0x000000013f177887 */ /* 0x000fe2000c000000 */
[----:B0-----:R-:W-:-:S05]  /*15d0*/  VIADD R0, R4, UR4 ;  /* 0x0000000404007c36 */ /* 0x001fca0008000000 */
[----:B------:R0:W-:Y:S04]  /*15e0*/  STL [R1+0x90], R0 ;  /* 0x0000900001007387 */ /* 0x0001e80000100800 */
[----:B------:R0:W-:Y:S02]  /*15f0*/  STL.64 [R1+0x88], R2 ;  /* 0x0000880201007387 */ /* 0x0001e40000100a00 */
.L_x_296:
[----:B0-----:R-:W-:Y:S01]  /*1600*/  IMAD.U32 R0, RZ, RZ, UR29 ;  /* 0x0000001dff007e24 */ /* 0x001fe2000f8e00ff */
[----:B--2---:R-:W0:Y:S01]  /*1610*/  LDC R2, c[0x0][0x28c] ;  /* 0x0000a300ff027b82 */ /* 0x004e220000000800 */
[----:B------:R-:W-:Y:S01]  /*1620*/  UMOV UR4, URZ ;  /* 0x0000003f00047c82 */ /* 0x000fe20008000000 */
[----:B------:R-:W-:Y:S02]  /*1630*/  UMOV UR32, UR15 ;  /* 0x0000000f00207c82 */ /* 0x000fe40008000000 */
[----:B------:R-:W-:-:S04]  /*1640*/  SHF.L.U32 R0, R0, 0x1f, RZ ;  /* 0x0000001f00007819 */ /* 0x000fc800000006ff */
[----:B-1----:R-:W1:Y:S01]  /*1650*/  SYNCS.PHASECHK.TRANS64.TRYWAIT P0, [UR21+-0x8], R0 ;  /* 0xfffff800ff0075a7 */ /* 0x002e620008000155 */
[----:B0-----:R-:W-:Y:S01]  /*1660*/  ISETP.GE.AND P1, PT, R2, 0x1, PT ;  /* 0x000000010200780c */ /* 0x001fe20003f26270 */
[----:B-1--4-:R-:W-:-:S12]  /*1670*/  @!P0 BRA `(.L_x_14) ;  /* 0x000000e800748947 */ /* 0x012fd80003800000 */
.L_x_318:
[----:B------:R1:W-:Y:S01]  /*1680*/  STL [R1+0x6c], RZ ;  /* 0x00006cff01007387 */ /* 0x0003e20000100800 */
[----:B------:R-:W-:Y:S01]  /*1690*/  UMOV UR31, UR23 ;  /* 0x00000017001f7c82 */ /* 0x000fe20008000000 */
[----:B------:R-:W-:Y:S01]  /*16a0*/  UMOV UR5, URZ ;  /* 0x0000003f00057c82 */ /* 0x000fe20008000000 */
[----:B------:R-:W-:Y:S01]  /*16b0*/  UMOV UR6, URZ ;  /* 0x0000003f00067c82 */ /* 0x000fe20008000000 */
[----:B------:R1:W-:Y:S01]  /*16c0*/  STL [R1+0x68], RZ ;  /* 0x000068ff01007387 */ /* 0x0003e20000100800 */
[----:B0-----:R-:W-:Y:S01]  /*16d0*/  IMAD.MOV.U32 R0, RZ, RZ, RZ ;  /* 0x000000ffff007224 */ /* 0x001fe200078e00ff */
[----:B------:R-:W-:Y:S02]  /*16e0*/  CS2R R2, SRZ ;  /* 0x0000000000027805 */ /* 0x000fe4000001ff00 */
[----:B------:R-:W-:Y:S01]  /*16f0*/  CS2R R4, SRZ ;  /* 0x0000000000047805 */ /* 0x000fe2000001ff00 */
[----:B------:R1:W-:Y:S01]  /*1700*/  STL [R1+0x64], RZ ;  /* 0x000064ff01007387 */ /* 0x0003e20000100800 */
[----:B------:R-:W-:-:S02]  /*1710*/  CS2R R6, SRZ ;  /* 0x0000000000067805 */ /* 0x000fc4000001ff00 */
[----:B------:R-:W-:Y:S02]  /*1720*/  CS2R R8, SRZ ;  /* 0x0000000000087805 */ /* 0x000fe4000001ff00 */
[----:B------:R-:W-:Y:S01]  /*1730*/  CS2R R10, SRZ ;  /* 0x00000000000a7805 */ /* 0x000fe2000001ff00 */
[----:B------:R1:W-:Y:S01]  /*1740*/  STL [R1+0x60], RZ ;  /* 0x000060ff01007387 */ /* 0x0003e20000100800 */
[----:B------:R-:W-:Y:S02]  /*1750*/  CS2R R12, SRZ ;  /* 0x00000000000c7805 */ /* 0x000fe4000001ff00 */
        /* <DEDUP_REMOVED lines=56> */
[----:B------:R-:W-:Y:S01]  /*1ae0*/  CS2R R226, SRZ ;  /* 0x0000000000e27805 */ /* 0x000fe2000001ff00 */
[----:B------:R-:W-:Y:S01]  /*1af0*/  IMAD.MOV.U32 R228, RZ, RZ, RZ ;  /* 0x000000ffffe47224 */ /* 0x000fe200078e00ff */
[----:B------:R1:W-:Y:S01]  /*1b00*/  STL [R1+0x24], RZ ;  /* 0x000024ff01007387 */ /* 0x0003e20000100800 */
[----:B------:R-:W-:Y:S02]  /*1b10*/  CS2R R24, SRZ ;  /* 0x0000000000187805 */ /* 0x000fe4000001ff00 */
[----:B------:R-:W-:-:S02]  /*1b20*/  CS2R R26, SRZ ;  /* 0x00000000001a7805 */ /* 0x000fc4000001ff00 */
[----:B------:R-:W-:Y:S01]  /*1b30*/  CS2R R28, SRZ ;  /* 0x00000000001c7805 */ /* 0x000fe2000001ff00 */
[----:B------:R1:W-:Y:S01]  /*1b40*/  STL [R1+0x20], RZ ;  /* 0x000020ff01007387 */ /* 0x0003e20000100800 */
[----:B------:R-:W-:Y:S02]  /*1b50*/  CS2R R30, SRZ ;  /* 0x00000000001e7805 */ /* 0x000fe4000001ff00 */
[----:B------:R-:W-:Y:S02]  /*1b60*/  CS2R R32, SRZ ;  /* 0x0000000000207805 */ /* 0x000fe4000001ff00 */
[----:B------:R-:W-:Y:S01]  /*1b70*/  CS2R R34, SRZ ;  /* 0x0000000000227805 */ /* 0x000fe2000001ff00 */
        /* <DEDUP_REMOVED lines=28> */
[----:B------:R1:W-:Y:S01]  /*1d40*/  STL [R1], RZ ;  /* 0x000000ff01007387 */ /* 0x0003e20000100800 */
[----:B------:R-:W-:Y:S02]  /*1d50*/  CS2R R78, SRZ ;  /* 0x00000000004e7805 */ /* 0x000fe4000001ff00 */
[----:B------:R-:W-:Y:S02]  /*1d60*/  CS2R R80, SRZ ;  /* 0x0000000000507805 */ /* 0x000fe4000001ff00 */
[----:B------:R-:W-:Y:S02]  /*1d70*/  CS2R R82, SRZ ;  /* 0x0000000000527805 */ /* 0x000fe4000001ff00 */
[----:B------:R-:W-:Y:S02]  /*1d80*/  CS2R R84, SRZ ;  /* 0x0000000000547805 */ /* 0x000fe4000001ff00 */
[----:B------:R-:W-:-:S02]  /*1d90*/  CS2R R86, SRZ ;  /* 0x0000000000567805 */ /* 0x000fc4000001ff00 */
[----:B------:R-:W-:Y:S02]  /*1da0*/  CS2R R88, SRZ ;  /* 0x0000000000587805 */ /* 0x000fe4000001ff00 */
        /* <DEDUP_REMOVED lines=30> */
[----:B------:R-:W-:Y:S01]  /*1f90*/  CS2R R150, SRZ ;  /* 0x0000000000967805 */ /* 0x000fe2000001ff00 */
[----:B-1----:R-:W-:Y:S06]  /*1fa0*/  @!P1 BRA `(.L_x_15) ;  /* 0x0000001000a09947 */ /* 0x002fec0003800000 */
[----:B------:R-:W-:-:S06]  /*1fb0*/  UISETP.NE.AND UP0, UPT, UR26, 0x3, UPT ;  /* 0x000000031a00788c */ /* 0x000fcc000bf05270 */
[----:B------:R-:W-:-:S13]  /*1fc0*/  PLOP3.LUT P1, PT, PT, PT, UP0, 0x80, 0x0 ;  /* 0x000000000000781c */ /* 0x000fda0003f2f008 */
[----:B------:R-:W-:Y:S05]  /*1fd0*/  @!P1 BRA `(.L_x_16) ;  /* 0x0000000000049947 */ /* 0x000fea0003800000 */
[----:B------:R-:W-:Y:S01]  /*1fe0*/  BPT.TRAP 0x1 ;  /* 0x000000040000795c */ /* 0x000fe20000300000 */
.L_x_16:
[----:B------:R-:W-:Y:S01]  /*1ff0*/  ULEA UR4, UR15, UR12, 0x3 ;  /* 0x0000000c0f047291 */ /* 0x000fe2000f8e183f */
[----:B------:R-:W-:-:S05]  /*2000*/  IMAD.U32 R0, RZ, RZ, UR23 ;  /* 0x00000017ff007e24 */ /* 0x000fca000f8e00ff */
[----:B------:R-:W-:-:S04]  /*2010*/  SHF.L.U32 R0, R0, 0x1f, RZ ;  /* 0x0000001f00007819 */ /* 0x000fc800000006ff */
[----:B------:R0:W1:Y:S01]  /*2020*/  SYNCS.PHASECHK.TRANS64.TRYWAIT P0, [UR4], R0 ;  /* 0x00000000ff0075a7 */ /* 0x0000620008000144 */
[----:B------:R-:W-:Y:S05]  /*2030*/  @!P1 BRA `(.L_x_17) ;  /* 0x0000000000049947 */ /* 0x000fea0003800000 */
[----:B------:R-:W-:Y:S01]  /*2040*/  BPT.TRAP 0x1 ;  /* 0x000000040000795c */ /* 0x000fe20000300000 */
.L_x_17:
[----:B-1----:R-:W-:Y:S05]  /*2050*/  @P0 BRA `(.L_x_18) ;  /* 0x0000000000080947 */ /* 0x002fea0003800000 */
[----:B------:R-:W1:Y:S02]  /*2060*/  SYNCS.PHASECHK.TRANS64.TRYWAIT P0, [UR4], R0 ;  /* 0x00000000ff0075a7 */ /* 0x000e640008000144 */
[----:B-1----:R-:W-:Y:S05]  /*2070*/  @!P0 BRA `(.L_x_19) ;  /* 0x000000e0000c8947 */ /* 0x002fea0003800000 */
.L_x_18:
[----:B------:R-:W-:Y:S01]  /*2080*/  UIADD3 UR4, UR12, 0x180, URZ ;  /* 0x000001800c047890 */ /* 0x000fe2000fffe03f */
[----:B------:R-:W-:Y:S01]  /*2090*/  WARPGROUP.ARRIVE ;  /* 0x00000000000079c5 */ /* 0x000fe20000000000 */
[----:B------:R-:W-:Y:S01]  /*20a0*/  UIADD3 UR5, UR12, 0x8180, URZ ;  /* 0x000081800c057890 */ /* 0x000fe2000fffe03f */
[----:B------:R2:W-:Y:S01]  /*20b0*/  STL [R1+0x6c], RZ ;  /* 0x00006cff01007387 */ /* 0x0005e20000100800 */
[----:B------:R-:W-:Y:S01]  /*20c0*/  USHF.R.U32.HI UR4, URZ, 0x4, UR4 ;  /* 0x000000043f047899 */ /* 0x000fe20008011604 */
[----:B01----:R-:W-:Y:S01]  /*20d0*/  IMAD.MOV.U32 R0, RZ, RZ, RZ ;  /* 0x000000ffff007224 */ /* 0x003fe200078e00ff */
[----:B------:R-:W-:Y:S01]  /*20e0*/  USHF.R.U32.HI UR5, URZ, 0x4, UR5 ;  /* 0x000000043f057899 */ /* 0x000fe20008011605 */
[----:B------:R2:W-:Y:S01]  /*20f0*/  STL [R1+0x68], RZ ;  /* 0x000068ff01007387 */ /* 0x0005e20000100800 */
[----:B------:R-:W-:Y:S01]  /*2100*/  ULOP3.LUT UR4, UR4, 0x3fff, URZ, 0xc0, !UPT ;  /* 0x00003fff04047892 */ /* 0x000fe2000f8ec03f */
[----:B------:R-:W-:Y:S01]  /*2110*/  CS2R R2, SRZ ;  /* 0x0000000000027805 */ /* 0x000fe2000001ff00 */
[----:B------:R-:W-:Y:S01]  /*2120*/  ULOP3.LUT UR5, UR5, 0x3fff, URZ, 0xc0, !UPT ;  /* 0x00003fff05057892 */ /* 0x000fe2000f8ec03f */
[----:B------:R2:W-:Y:S01]  /*2130*/  STL [R1+0x64], RZ ;  /* 0x000064ff01007387 */ /* 0x0005e20000100800 */
[----:B------:R-:W-:Y:S01]  /*2140*/  ULOP3.LUT UR4, UR4, 0x10000, URZ, 0xfc, !UPT ;  /* 0x0001000004047892 */ /* 0x000fe2000f8efc3f */
[----:B------:R-:W-:Y:S01]  /*2150*/  CS2R R4, SRZ ;  /* 0x0000000000047805 */ /* 0x000fe2000001ff00 */
[----:B------:R-:W-:Y:S01]  /*2160*/  ULOP3.LUT UR5, UR5, 0x10000, URZ, 0xfc, !UPT ;  /* 0x0001000005057892 */ /* 0x000fe2000f8efc3f */
[----:B------:R2:W-:Y:S01]  /*2170*/  STL [R1+0x60], RZ ;  /* 0x000060ff01007387 */ /* 0x0005e20000100800 */
[----:B------:R-:W-:Y:S01]  /*2180*/  ULEA UR4, UR15, UR4, 0x9 ;  /* 0x000000040f047291 */ /* 0x000fe2000f8e483f */
[----:B------:R-:W-:Y:S01]  /*2190*/  CS2R R6, SRZ ;  /* 0x0000000000067805 */ /* 0x000fe2000001ff00 */
[----:B------:R-:W-:Y:S01]  /*21a0*/  ULEA UR5, UR15, UR5, 0xb ;  /* 0x000000050f057291 */ /* 0x000fe2000f8e583f */
[----:B------:R2:W-:Y:S01]  /*21b0*/  STL [R1+0x5c], RZ ;  /* 0x00005cff01007387 */ /* 0x0005e20000100800 */
[----:B------:R-:W-:Y:S01]  /*21c0*/  UMOV UR9, 0x40000040 ;  /* 0x4000004000097882 */ /* 0x000fe20000000000 */
[----:B------:R-:W-:Y:S01]  /*21d0*/  UMOV UR11, 0x40000040 ;  /* 0x40000040000b7882 */ /* 0x000fe20000000000 */
[----:B------:R-:W-:Y:S01]  /*21e0*/  CS2R R8, SRZ ;  /* 0x0000000000087805 */ /* 0x000fe2000001ff00 */
[----:B------:R-:W-:Y:S01]  /*21f0*/  UMOV UR8, UR4 ;  /* 0x0000000400087c82 */ /* 0x000fe20008000000 */
[----:B------:R2:W-:Y:S01]  /*2200*/  STL [R1+0x58], RZ ;  /* 0x000058ff01007387 */ /* 0x0005e20000100800 */
[----:B------:R-:W-:Y:S01]  /*2210*/  UMOV UR10, UR5 ;  /* 0x00000005000a7c82 */ /* 0x000fe20008000000 */
[----:B------:R-:W-:Y:S01]  /*2220*/  CS2R R10, SRZ ;  /* 0x00000000000a7805 */ /* 0x000fe2000001ff00 */
[----:B------:R-:W-:Y:S01]  /*2230*/  QGMMA.64x256x32.F32.E5M2.E5M2 R24, gdesc[UR8], RZ, !UPT ;  /* 0x03e00000081879f3 */ /* 0x000fe2000c7038ff */
[----:B------:R-:W-:Y:S01]  /*2240*/  UIADD3 UR8, UR4, 0x2, URZ ;  /* 0x0000000204087890 */ /* 0x000fe2000fffe03f */
[----:B------:R2:W-:Y:S01]  /*2250*/  STL [R1+0x54], RZ ;  /* 0x000054ff01007387 */ /* 0x0005e20000100800 */
[----:B------:R-:W-:Y:S01]  /*2260*/  UIADD3 UR10, UR5, 0x2, URZ ;  /* 0x00000002050a7890 */ /* 0x000fe2000fffe03f */
[----:B------:R-:W-:Y:S01]  /*2270*/  CS2R R12, SRZ ;  /* 0x00000000000c7805 */ /* 0x000fe2000001ff00 */
[----:B------:R-:W-:Y:S01]  /*2280*/  UMOV UR9, 0x40000040 ;  /* 0x4000004000097882 */ /* 0x000fe20000000000 */
[----:B------:R-:W-:Y:S01]  /*2290*/  UMOV UR11, 0x40000040 ;  /* 0x40000040000b7882 */ /* 0x000fe20000000000 */
        /* <DEDUP_REMOVED lines=57> */
[----:B------:R-:W-:Y:S01]  /*2630*/  CS2R R226, SRZ ;  /* 0x0000000000e27805 */ /* 0x000fe2000001ff00 */
[----:B------:R-:W-:-:S02]  /*2640*/  IMAD.MOV.U32 R228, RZ, RZ, RZ ;  /* 0x000000ffffe47224 */ /* 0x000fc400078e00ff */
[----:B------:R2:W-:Y:S04]  /*2650*/  STL [R1+0x14], RZ ;  /* 0x000014ff01007387 */ /* 0x0005e80000100800 */
[----:B------:R2:W-:Y:S04]  /*2660*/  STL [R1+0x10], RZ ;  /* 0x000010ff01007387 */ /* 0x0005e80000100800 */
[----:B------:R2:W-:Y:S04]  /*2670*/  STL [R1+0xc], RZ ;  /* 0x00000cff01007387 */ /* 0x0005e80000100800 */
[----:B------:R2:W-:Y:S04]  /*2680*/  STL [R1+0x8], RZ ;  /* 0x000008ff01007387 */ /* 0x0005e80000100800 */
[----:B------:R2:W-:Y:S04]  /*2690*/  STL [R1+0x4], RZ ;  /* 0x000004ff01007387 */ /* 0x0005e80000100800 */
[----:B------:R2:W-:Y:S01]  /*26a0*/  STL [R1], RZ ;  /* 0x000000ff01007387 */ /* 0x0005e20000100800 */
[----:B------:R-:W-:Y:S01]  /*26b0*/  QGMMA.64x256x32.F32.E5M2.E5M2 R24, gdesc[UR8], R24 ;  /* 0x03e00000081879f3 */ /* 0x000fe20008703818 */
[----:B------:R-:W-:-:S02]  /*26c0*/  UIADD3 UR8, UR4, 0x4, URZ ;  /* 0x0000000404087890 */ /* 0x000fc4000fffe03f */
[----:B------:R-:W-:Y:S01]  /*26d0*/  UIADD3 UR10, UR5, 0x4, URZ ;  /* 0x00000004050a7890 */ /* 0x000fe2000fffe03f */
[----:B------:R-:W-:Y:S01]  /*26e0*/  UMOV UR9, 0x40000040 ;  /* 0x4000004000097882 */ /* 0x000fe20000000000 */
[----:B------:R-:W-:-:S15]  /*26f0*/  UMOV UR11, 0x40000040 ;  /* 0x40000040000b7882 */ /* 0x000fde0000000000 */
[----:B------:R-:W-:-:S08]  /*2700*/  NOP ;  /* 0x0000000000007918 */ /* 0x000fd00000000000 */
[----:B------:R-:W-:Y:S01]  /*2710*/  QGMMA.64x256x32.F32.E5M2.E5M2 R24, gdesc[UR8], R24 ;  /* 0x03e00000081879f3 */ /* 0x000fe20008703818 */
[----:B------:R-:W-:Y:S02]  /*2720*/  UIADD3 UR10, UR5, 0x6, URZ ;  /* 0x00000006050a7890 */ /* 0x000fe4000fffe03f */
[----:B------:R-:W-:Y:S01]  /*2730*/  UIADD3 UR8, UR4, 0x6, URZ ;  /* 0x0000000604087890 */ /* 0x000fe2000fffe03f */
[----:B------:R-:W-:Y:S01]  /*2740*/  ULDC UR5, c[0x0][0x50c] ;  /* 0x0001430000057ab9 */ /* 0x000fe20000000800 */
[----:B------:R-:W-:Y:S01]  /*2750*/  UMOV UR9, 0x40000040 ;  /* 0x4000004000097882 */ /* 0x000fe20000000000 */
[----:B------:R-:W-:Y:S01]  /*2760*/  UISETP.NE.AND UP0, UPT, UR5, 0x4, UPT ;  /* 0x000000040500788c */ /* 0x000fe2000bf05270 */
[----:B------:R-:W-:Y:S01]  /*2770*/  UMOV UR11, 0x40000040 ;  /* 0x40000040000b7882 */ /* 0x000fe20000000000 */
[----:B------:R-:W-:Y:S02]  /*2780*/  UMOV UR4, 0x4 ;  /* 0x0000000400047882 */ /* 0x000fe40000000000 */
[----:B------:R-:W-:-:S06]  /*2790*/  USEL UR5, URZ, 0x1, UP0 ;  /* 0x000000013f057887 */ /* 0x000fcc0008000000 */
[----:B------:R-:W-:-:S12]  /*27a0*/  ISETP.NE.AND P0, PT, RZ, UR5, PT ;  /* 0x00000005ff007c0c */ /* 0x000fd8000bf05270 */
[----:B------:R-:W-:Y:S01]  /*27b0*/  QGMMA.64x256x32.F32.E5M2.E5M2 R24, gdesc[UR8], R24, gsb0 ;  /* 0x03e00000081879f3 */ /* 0x000fe20008003818 */
[----:B--2---:R-:W-:Y:S05]  /*27c0*/  @!P0 BRA `(.L_x_20) ;  /* 0x0000000800808947 */ /* 0x004fea0003800000 */
[----:B------:R-:W-:Y:S02]  /*27d0*/  WARPGROUP.DEPBAR.LE gsb0, 0x0 ;  /* 0x00008000000079c5 */ /* 0x000fe40000010000 */
[----:B------:R-:W-:-:S01]  /*27e0*/  FADD R227, RZ, R25 ;  /* 0x00000019ffe37221 */ /* 0x000fc20000000000 */
[----:B------:R-:W-:Y:S01]  /*27f0*/  FADD R228, RZ, R24 ;  /* 0x00000018ffe47221 */ /* 0x000fe20000000000 */
[----:B------:R-:W-:-:S01]  /*2800*/  FADD R226, RZ, R26 ;  /* 0x0000001affe27221 */ /* 0x000fc20000000000 */
[----:B------:R-:W-:Y:S01]  /*2810*/  FADD R225, RZ, R27 ;  /* 0x0000001bffe17221 */ /* 0x000fe20000000000 */
[----:B------:R-:W-:-:S01]  /*2820*/  FADD R224, RZ, R28 ;  /* 0x0000001cffe07221 */ /* 0x000fc20000000000 */
[----:B------:R0:W-:Y:S01]  /*2830*/  STL [R1+0x98], R227 ;  /* 0x000098e301007387 */ /* 0x0001e20000100800 */
[----:B------:R-:W-:-:S01]  /*2840*/  FADD R223, RZ, R29 ;  /* 0x0000001dffdf7221 */ /* 0x000fc20000000000 */
[----:B------:R-:W-:Y:S01]  /*2850*/  FADD R222, RZ, R30 ;  /* 0x0000001effde7221 */ /* 0x000fe20000000000 */
[----:B------:R-:W-:-:S01]  /*2860*/  FADD R221, RZ, R31 ;  /* 0x0000001fffdd7221 */ /* 0x000fc20000000000 */
[----:B------:R-:W-:Y:S01]  /*2870*/  FADD R220, RZ, R32 ;  /* 0x00000020ffdc7221 */ /* 0x000fe20000000000 */
[----:B------:R-:W-:-:S01]  /*2880*/  FADD R219, RZ, R33 ;  /* 0x00000021ffdb7221 */ /* 0x000fc20000000000 */
[----:B------:R-:W-:Y:S01]  /*2890*/  FADD R218, RZ, R34 ;  /* 0x00000022ffda7221 */ /* 0x000fe20000000000 */
[----:B------:R-:W-:-:S01]  /*28a0*/  FADD R217, RZ, R35 ;  /* 0x00000023ffd97221 */ /* 0x000fc20000000000 */
[----:B------:R-:W-:Y:S01]  /*28b0*/  FADD R216, RZ, R36 ;  /* 0x00000024ffd87221 */ /* 0x000fe20000000000 */
[----:B------:R-:W-:-:S01]  /*28c0*/  FADD R215, RZ, R37 ;  /* 0x00000025ffd77221 */ /* 0x000fc20000000000 */
[----:B0-----:R-:W-:Y:S01]  /*28d0*/  FADD R227, RZ, R124 ;  /* 0x0000007cffe37221 */ /* 0x001fe20000000000 */
[----:B------:R-:W-:-:S01]  /*28e0*/  FADD R214, RZ, R38 ;  /* 0x00000026ffd67221 */ /* 0x000fc20000000000 */
[----:B------:R-:W-:Y:S01]  /*28f0*/  FADD R213, RZ, R39 ;  /* 0x00000027ffd57221 */ /* 0x000fe20000000000 */
[----:B------:R-:W-:-:S01]  /*2900*/  FADD R212, RZ, R40 ;  /* 0x00000028ffd47221 */ /* 0x000fc20000000000 */
[----:B------:R-:W-:Y:S01]  /*2910*/  FADD R211, RZ, R41 ;  /* 0x00000029ffd37221 */ /* 0x000fe20000000000 */
[----:B------:R0:W-:Y:S01]  /*2920*/  STL [R1], R227 ;  /* 0x000000e301007387 */ /* 0x0001e20000100800 */
        /* <DEDUP_REMOVED lines=94> */
[----:B0-----:R-:W-:-:S05]  /*2f10*/  FADD R227, RZ, R131 ;  /* 0x00000083ffe37221 */ /* 0x001fca0000000000 */
[----:B------:R0:W-:Y:S02]  /*2f20*/  STL [R1+0x1c], R227 ;  /* 0x00001ce301007387 */ /* 0x0001e40000100800 */
        /* <DEDUP_REMOVED lines=39> */
[----:B------:R0:W-:Y:S04]  /*31a0*/  STL [R1+0x6c], R227 ;  /* 0x00006ce301007387 */ /* 0x0001e80000100800 */
[----:B0-----:R0:W5:Y:S01]  /*31b0*/  LDL.LU R227, [R1+0x98] ;  /* 0x0000980001e37983 */ /* 0x0011620000300800 */
[----:B------:R-:W-:-:S05]  /*31c0*/  UMOV UR4, URZ ;  /* 0x0000003f00047c82 */ /* 0x000fca0008000000 */
.L_x_20:
[----:B------:R-:W-:Y:S01]  /*31d0*/  UIADD3 UR32, UR15, 0x1, URZ ;  /* 0x000000010f207890 */ /* 0x000fe2000fffe03f */
[----:B------:R-:W-:-:S03]  /*31e0*/  UMOV UR6, 0x1 ;  /* 0x0000000100067882 */ /* 0x000fc60000000000 */
[----:B------:R-:W-:-:S04]  /*31f0*/  UISETP.NE.AND UP0, UPT, UR32, 0x4, UPT ;  /* 0x000000042000788c */ /* 0x000fc8000bf05270 */
[----:B------:R-:W-:Y:S02]  /*3200*/  USEL UR31, URZ, 0x1, UP0 ;  /* 0x000000013f1f7887 */ /* 0x000fe40008000000 */
[----:B------:R-:W-:Y:S02]  /*3210*/  USEL UR32, UR32, URZ, UP0 ;  /* 0x0000003f20207287 */ /* 0x000fe40008000000 */
[----:B------:R-:W-:-:S12]  /*3220*/  ULOP3.LUT UR31, UR23, UR31, URZ, 0x3c, !UPT ;  /* 0x0000001f171f7292 */ /* 0x000fd8000f8e3c3f */
.L_x_15:
[----:B------:R-:W-:-:S06]  /*3230*/  UISETP.GE.AND UP0, UPT, UR20, 0x1, UPT ;  /* 0x000000011400788c */ /* 0x000fcc000bf06270 */
[----:B------:R-:W-:-:S13]  /*3240*/  PLOP3.LUT P0, PT, PT, PT, UP0, 0x80, 0x0 ;  /* 0x000000000000781c */ /* 0x000fda0003f0f008 */
[----:B------:R-:W-:Y:S05]  /*3250*/  @!P0 BRA `(.L_x_21) ;  /* 0x0000001000bc8947 */ /* 0x000fea0003800000 */
[----:B------:R-:W-:Y:S01]  /*3260*/  UMOV UR33, UR20 ;  /* 0x0000001400217c82 */ /* 0x000fe20008000000 */
[----:B------:R-:W-:Y:S01]  /*3270*/  UMOV UR34, UR15 ;  /* 0x0000000f00227c82 */ /* 0x000fe20008000000 */
[----:B------:R-:W-:-:S05]  /*3280*/  ULDC UR35, c[0x0][0x50c] ;  /* 0x0001430000237ab9 */ /* 0x000fca0000000800 */
.L_x_29:
[----:B------:R-:W-:-:S06]  /*3290*/  UISETP.NE.AND UP0, UPT, UR26, 0x3, UPT ;  /* 0x000000031a00788c */ /* 0x000fcc000bf05270 */
[----:B------:R-:W-:-:S13]  /*32a0*/  PLOP3.LUT P1, PT, PT, PT, UP0, 0x80, 0x0 ;  /* 0x000000000000781c */ /* 0x000fda0003f2f008 */
[----:B-1---5:R-:W-:Y:S05]  /*32b0*/  @!P1 BRA `(.L_x_22) ;  /* 0x0000000000049947 */ /* 0x022fea0003800000 */
[----:B------:R-:W-:Y:S01]  /*32c0*/  BPT.TRAP 0x1 ;  /* 0x000000040000795c */ /* 0x000fe20000300000 */
.L_x_22:
[----:B------:R-:W-:Y:S01]  /*32d0*/  ULEA UR8, UR32, UR12, 0x3 ;  /* 0x0000000c20087291 */ /* 0x000fe2000f8e183f */
[----:B------:R-:W-:-:S05]  /*32e0*/  IMAD.U32 R229, RZ, RZ, UR31 ;  /* 0x0000001fffe57e24 */ /* 0x000fca000f8e00ff */
[----:B------:R-:W-:-:S04]  /*32f0*/  SHF.L.U32 R229, R229, 0x1f, RZ ;  /* 0x0000001fe5e57819 */ /* 0x000fc800000006ff */
[----:B------:R1:W2:Y:S01]  /*3300*/  SYNCS.PHASECHK.TRANS64.TRYWAIT P0, [UR8], R229 ;  /* 0x000000e5ff0075a7 */ /* 0x0002a20008000148 */
[----:B------:R-:W-:Y:S05]  /*3310*/  @!P1 BRA `(.L_x_23) ;  /* 0x0000000000049947 */ /* 0x000fea0003800000 */
[----:B------:R-:W-:Y:S01]  /*3320*/  BPT.TRAP 0x1 ;  /* 0x000000040000795c */ /* 0x000fe20000300000 */
.L_x_23:
[----:B--2---:R-:W-:Y:S05]  /*3330*/  @P0 BRA `(.L_x_24) ;  /* 0x0000000000080947 */ /* 0x004fea0003800000 */
[----:B------:R-:W2:Y:S02]  /*3340*/  SYNCS.PHASECHK.TRANS64.TRYWAIT P0, [UR8], R229 ;  /* 0x000000e5ff0075a7 */ /* 0x000ea40008000148 */
[----:B--2---:R-:W-:Y:S05]  /*3350*/  @!P0 BRA `(.L_x_25) ;  /* 0x000000cc006c8947 */ /* 0x004fea0003800000 */
.L_x_24:
[----:B------:R-:W-:Y:S01]  /*3360*/  UIADD3 UR8, UR12, 0x180, URZ ;  /* 0x000001800c087890 */ /* 0x000fe2000fffe03f */
[----:B------:R-:W-:Y:S01]  /*3370*/  WARPGROUP.ARRIVE ;  /* 0x00000000000079c5 */ /* 0x000fe20000000000 */
[----:B------:R-:W-:Y:S02]  /*3380*/  UIADD3 UR9, UR12, 0x8180, URZ ;  /* 0x000081800c097890 */ /* 0x000fe4000fffe03f */
[----:B------:R-:W-:Y:S02]  /*3390*/  UISETP.NE.AND UP0, UPT, UR5, URZ, UPT ;  /* 0x0000003f0500728c */ /* 0x000fe4000bf05270 */
[----:B------:R-:W-:Y:S02]  /*33a0*/  USHF.R.U32.HI UR8, URZ, 0x4, UR8 ;  /* 0x000000043f087899 */ /* 0x000fe40008011608 */
[----:B------:R-:W-:Y:S02]  /*33b0*/  USHF.R.U32.HI UR9, URZ, 0x4, UR9 ;  /* 0x000000043f097899 */ /* 0x000fe40008011609 */
[----:B------:R-:W-:-:S02]  /*33c0*/  USEL UR6, UR6, URZ, !UP0 ;  /* 0x0000003f06067287 */ /* 0x000fc4000c000000 */
[----:B------:R-:W-:Y:S02]  /*33d0*/  ULOP3.LUT UR8, UR8, 0x3fff, URZ, 0xc0, !UPT ;  /* 0x00003fff08087892 */ /* 0x000fe4000f8ec03f */
[----:B------:R-:W-:Y:S02]  /*33e0*/  ULOP3.LUT UR9, UR9, 0x3fff, URZ, 0xc0, !UPT ;  /* 0x00003fff09097892 */ /* 0x000fe4000f8ec03f */
[----:B------:R-:W-:Y:S02]  /*33f0*/  UISETP.NE.U32.AND UP0, UPT, UR6, URZ, UPT ;  /* 0x0000003f0600728c */ /* 0x000fe4000bf05070 */
[----:B------:R-:W-:Y:S02]  /*3400*/  ULOP3.LUT UR5, UR8, 0x10000, URZ, 0xfc, !UPT ;  /* 0x0001000008057892 */ /* 0x000fe4000f8efc3f */
[----:B------:R-:W-:Y:S02]  /*3410*/  ULOP3.LUT UR6, UR9, 0x10000, URZ, 0xfc, !UPT ;  /* 0x0001000009067892 */ /* 0x000fe4000f8efc3f */
[----:B------:R-:W-:-:S02]  /*3420*/  ULEA UR5, UR32, UR5, 0x9 ;  /* 0x0000000520057291 */ /* 0x000fc4000f8e483f */
[----:B------:R-:W-:Y:S01]  /*3430*/  ULEA UR6, UR32, UR6, 0xb ;  /* 0x0000000620067291 */ /* 0x000fe2000f8e583f */
[----:B------:R-:W-:Y:S01]  /*3440*/  UMOV UR9, 0x40000040 ;  /* 0x4000004000097882 */ /* 0x000fe20000000000 */
[----:B------:R-:W-:Y:S01]  /*3450*/  UMOV UR11, 0x40000040 ;  /* 0x40000040000b7882 */ /* 0x000fe20000000000 */
[----:B------:R-:W-:Y:S02]  /*3460*/  UIADD3 UR4, UR4, 0x4, URZ ;  /* 0x0000000404047890 */ /* 0x000fe4000fffe03f */
[----:B------:R-:W-:Y:S02]  /*3470*/  UMOV UR8, UR5 ;  /* 0x0000000500087c82 */ /* 0x000fe40008000000 */
[----:B------:R-:W-:Y:S02]  /*3480*/  UMOV UR10, UR6 ;  /* 0x00000006000a7c82 */ /* 0x000fe40008000000 */
[----:B------:R-:W-:Y:S01]  /*3490*/  QGMMA.64x256x32.F32.E5M2.E5M2 R24, gdesc[UR8], R24, UP0 ;  /* 0x03e00000081879f3 */ /* 0x000fe2000bf03818 */
[----:B------:R-:W-:-:S02]  /*34a0*/  UIADD3 UR8, UR5, 0x2, URZ ;  /* 0x0000000205087890 */ /* 0x000fc4000fffe03f */
[----:B------:R-:W-:Y:S01]  /*34b0*/  UIADD3 UR10, UR6, 0x2, URZ ;  /* 0x00000002060a7890 */ /* 0x000fe2000fffe03f */
[----:B------:R-:W-:Y:S01]  /*34c0*/  UMOV UR9, 0x40000040 ;  /* 0x4000004000097882 */ /* 0x000fe20000000000 */
[----:B------:R-:W-:Y:S01]  /*34d0*/  UMOV UR11, 0x40000040 ;  /* 0x40000040000b7882 */ /* 0x000fe20000000000 */
[----:B------:R-:W-:-:S15]  /*34e0*/  UISETP.NE.AND UP0, UPT, UR4, UR35, UPT ;  /* 0x000000230400728c */ /* 0x000fde000bf05270 */
[----:B------:R-:W-:-:S07]  /*34f0*/  NOP ;  /* 0x0000000000007918 */ /* 0x000fce0000000000 */
[----:B------:R-:W-:Y:S01]  /*3500*/  QGMMA.64x256x32.F32.E5M2.E5M2 R24, gdesc[UR8], R24 ;  /* 0x03e00000081879f3 */ /* 0x000fe20008703818 */
[----:B------:R-:W-:Y:S02]  /*3510*/  UIADD3 UR8, UR5, 0x4, URZ ;  /* 0x0000000405087890 */ /* 0x000fe4000fffe03f */
[----:B------:R-:W-:Y:S01]  /*3520*/  UIADD3 UR10, UR6, 0x4, URZ ;  /* 0x00000004060a7890 */ /* 0x000fe2000fffe03f */
[----:B------:R-:W-:Y:S01]  /*3530*/  UMOV UR9, 0x40000040 ;  /* 0x4000004000097882 */ /* 0x000fe20000000000 */
[----:B------:R-:W-:-:S15]  /*3540*/  UMOV UR11, 0x40000040 ;  /* 0x40000040000b7882 */ /* 0x000fde0000000000 */
[----:B------:R-:W-:-:S08]  /*3550*/  NOP ;  /* 0x0000000000007918 */ /* 0x000fd00000000000 */
[----:B------:R-:W-:Y:S01]  /*3560*/  QGMMA.64x256x32.F32.E5M2.E5M2 R24, gdesc[UR8], R24 ;  /* 0x03e00000081879f3 */ /* 0x000fe20008703818 */
[----:B------:R-:W-:Y:S02]  /*3570*/  UIADD3 UR8, UR5, 0x6, URZ ;  /* 0x0000000605087890 */ /* 0x000fe4000fffe03f */
[----:B------:R-:W-:Y:S01]  /*3580*/  UIADD3 UR10, UR6, 0x6, URZ ;  /* 0x00000006060a7890 */ /* 0x000fe2000fffe03f */
[----:B------:R-:W-:Y:S01]  /*3590*/  UMOV UR9, 0x40000040 ;  /* 0x4000004000097882 */ /* 0x000fe20000000000 */
[----:B------:R-:W-:Y:S01]  /*35a0*/  UMOV UR11, 0x40000040 ;  /* 0x40000040000b7882 */ /* 0x000fe20000000000 */
[----:B------:R-:W-:-:S06]  /*35b0*/  USEL UR5, URZ, 0x1, UP0 ;  /* 0x000000013f057887 */ /* 0x000fcc0008000000 */
[----:B------:R-:W-:-:S15]  /*35c0*/  ISETP.NE.AND P0, PT, RZ, UR5, PT ;  /* 0x00000005ff007c0c */ /* 0x000fde000bf05270 */
[----:B------:R-:W-:-:S01]  /*35d0*/  NOP ;  /* 0x0000000000007918 */ /* 0x000fc20000000000 */
[----:B------:R-:W-:Y:S03]  /*35e0*/  QGMMA.64x256x32.F32.E5M2.E5M2 R24, gdesc[UR8], R24, gsb0 ;  /* 0x03e00000081879f3 */ /* 0x000fe60008003818 */
[----:B------:R-:W-:Y:S02]  /*35f0*/  WARPGROUP.DEPBAR.LE gsb0, 0x1 ;  /* 0x00008000000079c5 */ /* 0x000fe40000010100 */
[----:B------:R-:W-:Y:S05]  /*3600*/  @!P0 BRA `(.L_x_26) ;  /* 0x0000000c00708947 */ /* 0x000fea0003800000 */
[----:B------:R-:W-:Y:S02]  /*3610*/  WARPGROUP.DEPBAR.LE gsb0, 0x0 ;  /* 0x00008000000079c5 */ /* 0x000fe40000010000 */
[----:B-----5:R-:W-:-:S01]  /*3620*/  FADD R227, R25, R227 ;  /* 0x000000e319e37221 */ /* 0x020fc20000000000 */
[----:B------:R-:W-:Y:S01]  /*3630*/  FADD R226, R26, R226 ;  /* 0x000000e21ae27221 */ /* 0x000fe20000000000 */
[----:B------:R-:W-:-:S01]  /*3640*/  FADD R225, R27, R225 ;  /* 0x000000e11be17221 */ /* 0x000fc20000000000 */
[----:B------:R-:W-:Y:S01]  /*3650*/  FADD R224, R28, R224 ;  /* 0x000000e01ce07221 */ /* 0x000fe20000000000 */
[----:B------:R-:W-:-:S01]  /*3660*/  FADD R223, R29, R223 ;  /* 0x000000df1ddf7221 */ /* 0x000fc20000000000 */
[----:B------:R2:W-:Y:S01]  /*3670*/  STL [R1+0x98], R227 ;  /* 0x000098e301007387 */ /* 0x0005e20000100800 */
[----:B------:R-:W-:-:S01]  /*3680*/  FADD R222, R30, R222 ;  /* 0x000000de1ede7221 */ /* 0x000fc20000000000 */
[----:B------:R-:W-:Y:S01]  /*3690*/  FADD R221, R31, R221 ;  /* 0x000000dd1fdd7221 */ /* 0x000fe20000000000 */
[----:B------:R-:W-:-:S01]  /*36a0*/  FADD R220, R32, R220 ;  /* 0x000000dc20dc7221 */ /* 0x000fc20000000000 */
[----:B------:R-:W-:Y:S01]  /*36b0*/  FADD R219, R33, R219 ;  /* 0x000000db21db7221 */ /* 0x000fe20000000000 */
[----:B------:R-:W-:-:S01]  /*36c0*/  FADD R218, R34, R218 ;  /* 0x000000da22da7221 */ /* 0x000fc20000000000 */
[----:B------:R-:W-:Y:S01]  /*36d0*/  FADD R217, R35, R217 ;  /* 0x000000d923d97221 */ /* 0x000fe20000000000 */
[----:B------:R-:W-:-:S01]  /*36e0*/  FADD R216, R36, R216 ;  /* 0x000000d824d87221 */ /* 0x000fc20000000000 */
[----:B------:R-:W-:Y:S01]  /*36f0*/  FADD R215, R37, R215 ;  /* 0x000000d725d77221 */ /* 0x000fe20000000000 */
[----:B------:R-:W-:-:S01]  /*3700*/  FADD R214, R38, R214 ;  /* 0x000000d626d67221 */ /* 0x000fc20000000000 */
[----:B--2---:R-:W2:Y:S01]  /*3710*/  LDL.LU R227, [R1+0x28] ;  /* 0x0000280001e37983 */ /* 0x004ea20000300800 */
[----:B------:R-:W-:-:S01]  /*3720*/  FADD R213, R39, R213 ;  /* 0x000000d527d57221 */ /* 0x000fc20000000000 */
[----:B------:R-:W-:Y:S01]  /*3730*/  FADD R212, R40, R212 ;  /* 0x000000d428d47221 */ /* 0x000fe20000000000 */
[----:B------:R-:W-:-:S01]  /*3740*/  FADD R211, R41, R211 ;  /* 0x000000d329d37221 */ /* 0x000fc20000000000 */
[----:B------:R3:W-:Y:S01]  /*3750*/  STL [R1+0x9c], R226 ;  /* 0x00009ce201007387 */ /* 0x0007e20000100800 */
[----:B------:R-:W-:-:S03]  /*3760*/  FADD R228, R24, R228 ;  /* 0x000000e418e47221 */ /* 0x000fc60000000000 */
[----:B---3--:R-:W3:Y:S04]  /*3770*/  LDL.LU R226, [R1+0x24] ;  /* 0x0000240001e27983 */ /* 0x008ee80000300800 */
[----:B------:R4:W-:Y:S04]  /*3780*/  STL [R1+0xa0], R225 ;  /* 0x0000a0e101007387 */ /* 0x0009e80000100800 */
[----:B----4-:R-:W4:Y:S04]  /*3790*/  LDL.LU R225, [R1+0x20] ;  /* 0x0000200001e17983 */ /* 0x010f280000300800 */
[----:B------:R0:W-:Y:S04]  /*37a0*/  STL [R1+0xa4], R224 ;  /* 0x0000a4e001007387 */ /* 0x0001e80000100800 */
[----:B0-----:R-:W4:Y:S04]  /*37b0*/  LDL.LU R224, [R1+0x1c] ;  /* 0x00001c0001e07983 */ /* 0x001f280000300800 */
        /* <DEDUP_REMOVED lines=13> */
[----:B0-----:R-:W4:Y:S04]  /*3890*/  LDL.LU R217, [R1] ;  /* 0x0000000001d97983 */ /* 0x001f280000300800 */
[----:B------:R-:W-:Y:S04]  /*38a0*/  STL [R1+0xc4], R216 ;  /* 0x0000c4d801007387 */ /* 0x000fe80000100800 */
[----:B------:R-:W-:Y:S04]  /*38b0*/  STL [R1+0xc8], R215 ;  /* 0x0000c8d701007387 */ /* 0x000fe80000100800 */
[----:B------:R-:W-:Y:S04]  /*38c0*/  STL [R1+0xcc], R214 ;  /* 0x0000ccd601007387 */ /* 0x000fe80000100800 */
[----:B------:R-:W-:Y:S04]  /*38d0*/  STL [R1+0xd0], R213 ;  /* 0x0000d0d501007387 */ /* 0x000fe80000100800 */
[----:B------:R-:W-:Y:S04]  /*38e0*/  STL [R1+0xd4], R212 ;  /* 0x0000d4d401007387 */ /* 0x000fe80000100800 */
[----:B------:R0:W-:Y:S01]  /*38f0*/  STL [R1+0xd8], R211 ;  /* 0x0000d8d301007387 */ /* 0x0001e20000100800 */
[----:B--2---:R-:W-:-:S01]  /*3900*/  FADD R227, R134, R227 ;  /* 0x000000e386e37221 */ /* 0x004fc20000000000 */
[----:B---3--:R-:W-:Y:S01]  /*3910*/  FADD R226, R133, R226 ;  /* 0x000000e285e27221 */ /* 0x008fe20000000000 */
[----:B----4-:R-:W-:-:S01]  /*3920*/  FADD R225, R132, R225 ;  /* 0x000000e184e17221 */ /* 0x010fc20000000000 */
[----:B------:R-:W-:Y:S01]  /*3930*/  FADD R224, R131, R224 ;  /* 0x000000e083e07221 */ /* 0x000fe20000000000 */
[----:B------:R-:W-:-:S01]  /*3940*/  FADD R223, R130, R223 ;  /* 0x000000df82df7221 */ /* 0x000fc20000000000 */
[----:B------:R-:W-:Y:S01]  /*3950*/  FADD R222, R129, R222 ;  /* 0x000000de81de7221 */ /* 0x000fe20000000000 */
[----:B------:R-:W-:-:S01]  /*3960*/  FADD R221, R128, R221 ;  /* 0x000000dd80dd7221 */ /* 0x000fc20000000000 */
[----:B------:R-:W-:Y:S01]  /*3970*/  FADD R220, R127, R220 ;  /* 0x000000dc7fdc7221 */ /* 0x000fe20000000000 */
[----:B------:R-:W-:-:S01]  /*3980*/  FADD R219, R126, R219 ;  /* 0x000000db7edb7221 */ /* 0x000fc20000000000 */
[----:B------:R-:W-:Y:S01]  /*3990*/  FADD R218, R125, R218 ;  /* 0x000000da7dda7221 */ /* 0x000fe20000000000 */
[----:B------:R-:W-:-:S05]  /*39a0*/  FADD R217, R124, R217 ;  /* 0x000000d97cd97221 */ /* 0x000fca0000000000 */
[----:B------:R2:W-:Y:S04]  /*39b0*/  STL [R1], R217 ;  /* 0x000000d901007387 */ /* 0x0005e80000100800 */
[----:B------:R3:W-:Y:S04]  /*39c0*/  STL [R1+0x4], R218 ;  /* 0x000004da01007387 */ /* 0x0007e80000100800 */
[----:B------:R4:W-:Y:S04]  /*39d0*/  STL [R1+0x8], R219 ;  /* 0x000008db01007387 */ /* 0x0009e80000100800 */
[----:B------:R1:W-:Y:S04]  /*39e0*/  STL [R1+0xc], R220 ;  /* 0x00000cdc01007387 */ /* 0x0003e80000100800 */
[----:B------:R1:W-:Y:S04]  /*39f0*/  STL [R1+0x10], R221 ;  /* 0x000010dd01007387 */ /* 0x0003e80000100800 */
[----:B------:R1:W-:Y:S04]  /*3a00*/  STL [R1+0x14], R222 ;  /* 0x000014de01007387 */ /* 0x0003e80000100800 */
[----:B------:R1:W-:Y:S04]  /*3a10*/  STL [R1+0x18], R223 ;  /* 0x000018df01007387 */ /* 0x0003e80000100800 */
[----:B------:R1:W-:Y:S04]  /*3a20*/  STL [R1+0x1c], R224 ;  /* 0x00001ce001007387 */ /* 0x0003e80000100800 */
[----:B0-----:R-:W4:Y:S04]  /*3a30*/  LDL.LU R211, [R1+0x2c] ;  /* 0x00002c0001d37983 */ /* 0x001f280000300800 */
[----:B------:R0:W-:Y:S04]  /*3a40*/  STL [R1+0x20], R225 ;  /* 0x000020e101007387 */ /* 0x0001e80000100800 */
[----:B------:R-:W4:Y:S04]  /*3a50*/  LDL.LU R212, [R1+0x30] ;  /* 0x0000300001d47983 */ /* 0x000f280000300800 */
[----:B------:R0:W-:Y:S04]  /*3a60*/  STL [R1+0x24], R226 ;  /* 0x000024e201007387 */ /* 0x0001e80000100800 */
[----:B------:R-:W4:Y:S04]  /*3a70*/  LDL.LU R213, [R1+0x34] ;  /* 0x0000340001d57983 */ /* 0x000f280000300800 */
[----:B------:R0:W-:Y:S04]  /*3a80*/  STL [R1+0x28], R227 ;  /* 0x000028e301007387 */ /* 0x0001e80000100800 */
[----:B------:R-:W4:Y:S04]  /*3a90*/  LDL.LU R214, [R1+0x38] ;  /* 0x0000380001d67983 */ /* 0x000f280000300800 */
[----:B------:R-:W4:Y:S04]  /*3aa0*/  LDL.LU R215, [R1+0x3c] ;  /* 0x00003c0001d77983 */ /* 0x000f280000300800 */
[----:B------:R-:W4:Y:S04]  /*3ab0*/  LDL.LU R216, [R1+0x40] ;  /* 0x0000400001d87983 */ /* 0x000f280000300800 */
[----:B--2---:R-:W2:Y:S04]  /*3ac0*/  LDL.LU R217, [R1+0x44] ;  /* 0x0000440001d97983 */ /* 0x004ea80000300800 */
[----:B---3--:R-:W3:Y:S04]  /*3ad0*/  LDL.LU R218, [R1+0x48] ;  /* 0x0000480001da7983 */ /* 0x008ee80000300800 */
[----:B----4-:R-:W4:Y:S04]  /*3ae0*/  LDL.LU R219, [R1+0x4c] ;  /* 0x00004c0001db7983 */ /* 0x010f280000300800 */
[----:B-1----:R-:W4:Y:S04]  /*3af0*/  LDL.LU R220, [R1+0x50] ;  /* 0x0000500001dc7983 */ /* 0x002f280000300800 */
[----:B------:R-:W4:Y:S04]  /*3b00*/  LDL.LU R221, [R1+0x54] ;  /* 0x0000540001dd7983 */ /* 0x000f280000300800 */
[----:B------:R-:W4:Y:S04]  /*3b10*/  LDL.LU R222, [R1+0x58] ;  /* 0x0000580001de7983 */ /* 0x000f280000300800 */
[----:B------:R-:W4:Y:S04]  /*3b20*/  LDL.LU R223, [R1+0x5c] ;  /* 0x00005c0001df7983 */ /* 0x000f280000300800 */
[----:B------:R-:W4:Y:S04]  /*3b30*/  LDL.LU R224, [R1+0x60] ;  /* 0x0000600001e07983 */ /* 0x000f280000300800 */
[----:B0-----:R-:W4:Y:S04]  /*3b40*/  LDL.LU R225, [R1+0x64] ;  /* 0x0000640001e17983 */ /* 0x001f280000300800 */
[----:B------:R-:W4:Y:S04]  /*3b50*/  LDL.LU R226, [R1+0x68] ;  /* 0x0000680001e27983 */ /* 0x000f280000300800 */
[----:B------:R-:W4:Y:S01]  /*3b60*/  LDL.LU R227, [R1+0x6c] ;  /* 0x00006c0001e37983 */ /* 0x000f220000300800 */
[----:B------:R-:W-:-:S05]  /*3b70*/  FADD R211, R135, R211 ;  /* 0x000000d387d37221 */ /* 0x000fca0000000000 */
[----:B------:R0:W-:Y:S01]  /*3b80*/  STL [R1+0x2c], R211 ;  /* 0x00002cd301007387 */ /* 0x0001e20000100800 */
[----:B------:R-:W-:-:S03]  /*3b90*/  FADD R212, R136, R212 ;  /* 0x000000d488d47221 */ /* 0x000fc60000000000 */
[----:B0-----:R0:W5:Y:S01]  /*3ba0*/  LDL.LU R211, [R1+0xd8] ;  /* 0x0000d80001d37983 */ /* 0x0011620000300800 */
[----:B------:R-:W-:-:S03]  /*3bb0*/  FADD R213, R137, R213 ;  /* 0x000000d589d57221 */ /* 0x000fc60000000000 */
[----:B------:R1:W-:Y:S01]  /*3bc0*/  STL [R1+0x30], R212 ;  /* 0x000030d401007387 */ /* 0x0003e20000100800 */
[----:B------:R-:W-:-:S01]  /*3bd0*/  FADD R214, R138, R214 ;  /* 0x000000d68ad67221 */ /* 0x000fc20000000000 */
[----:B------:R-:W-:Y:S02]  /*3be0*/  FADD R215, R139, R215 ;  /* 0x000000d78bd77221 */ /* 0x000fe40000000000 */
[----:B-1----:R0:W5:Y:S01]  /*3bf0*/  LDL.LU R212, [R1+0xd4] ;  /* 0x0000d40001d47983 */ /* 0x0021620000300800 */
[----:B------:R-:W-:-:S03]  /*3c00*/  FADD R216, R140, R216 ;  /* 0x000000d88cd87221 */ /* 0x000fc60000000000 */
[----:B------:R1:W-:Y:S01]  /*3c10*/  STL [R1+0x34], R213 ;  /* 0x000034d501007387 */ /* 0x0003e20000100800 */
[----:B--2---:R-:W-:-:S03]  /*3c20*/  FADD R217, R141, R217 ;  /* 0x000000d98dd97221 */ /* 0x004fc60000000000 */
[----:B-1----:R0:W5:Y:S01]  /*3c30*/  LDL.LU R213, [R1+0xd0] ;  /* 0x0000d00001d57983 */ /* 0x0021620000300800 */
[----:B---3--:R-:W-:-:S03]  /*3c40*/  FADD R218, R142, R218 ;  /* 0x000000da8eda7221 */ /* 0x008fc60000000000 */
[----:B------:R1:W-:Y:S01]  /*3c50*/  STL [R1+0x38], R214 ;  /* 0x000038d601007387 */ /* 0x0003e20000100800 */
[----:B----4-:R-:W-:-:S01]  /*3c60*/  FADD R219, R143, R219 ;  /* 0x000000db8fdb7221 */ /* 0x010fc20000000000 */
[----:B------:R-:W-:Y:S02]  /*3c70*/  FADD R220, R144, R220 ;  /* 0x000000dc90dc7221 */ /* 0x000fe40000000000 */
[----:B-1----:R0:W5:Y:S04]  /*3c80*/  LDL.LU R214, [R1+0xcc] ;  /* 0x0000cc0001d67983 */ /* 0x0021680000300800 */
[----:B------:R1:W-:Y:S01]  /*3c90*/  STL [R1+0x3c], R215 ;  /* 0x00003cd701007387 */ /* 0x0003e20000100800 */
[----:B------:R-:W-:-:S01]  /*3ca0*/  FADD R221, R145, R221 ;  /* 0x000000dd91dd7221 */ /* 0x000fc20000000000 */
[----:B------:R-:W-:-:S02]  /*3cb0*/  FADD R222, R146, R222 ;  /* 0x000000de92de7221 */ /* 0x000fc40000000000 */
[----:B-1----:R0:W5:Y:S04]  /*3cc0*/  LDL.LU R215, [R1+0xc8] ;  /* 0x0000c80001d77983 */ /* 0x0021680000300800 */
[----:B------:R1:W-:Y:S01]  /*3cd0*/  STL [R1+0x40], R216 ;  /* 0x000040d801007387 */ /* 0x0003e20000100800 */
[----:B------:R-:W-:-:S03]  /*3ce0*/  FADD R223, R147, R223 ;  /* 0x000000df93df7221 */ /* 0x000fc60000000000 */
        /* <DEDUP_REMOVED lines=13> */
[----:B------:R1:W-:Y:S04]  /*3dc0*/  STL [R1+0x54], R221 ;  /* 0x000054dd01007387 */ /* 0x0003e80000100800 */
        /* <DEDUP_REMOVED lines=12> */
[----:B-1----:R0:W5:Y:S01]  /*3e90*/  LDL.LU R227, [R1+0x98] ;  /* 0x0000980001e37983 */ /* 0x0021620000300800 */
        /* <DEDUP_REMOVED lines=82> */
[----:B0-----:R-:W-:-:S06]  /*43c0*/  UMOV UR4, URZ ;  /* 0x0000003f00047c82 */ /* 0x001fcc0008000000 */
.L_x_26:
[----:B------:R-:W-:Y:S05]  /*43d0*/  @!P1 BRA `(.L_x_27) ;  /* 0x0000000000049947 */ /* 0x000fea0003800000 */
[----:B------:R-:W-:Y:S01]  /*43e0*/  BPT.TRAP 0x1 ;  /* 0x000000040000795c */ /* 0x000fe20000300000 */
.L_x_27:
[----:B------:R-:W-:Y:S02]  /*43f0*/  UISETP.GT.U32.AND UP0, UPT, UR13, 0x1, UPT ;  /* 0x000000010d00788c */ /* 0x000fe4000bf04070 */
[----:B------:R-:W-:-:S04]  /*4400*/  ULEA UR6, UR34, UR12, 0x3 ;  /* 0x0000000c22067291 */ /* 0x000fc8000f8e183f */
[----:B------:R-:W-:Y:S01]  /*4410*/  UIADD3 UR6, UR6, 0x20, URZ ;  /* 0x0000002006067890 */ /* 0x000fe2000fffe03f */
[----:B------:R-:W-:-:S03]  /*4420*/  PLOP3.LUT P0, PT, PT, PT, UP0, 0x80, 0x0 ;  /* 0x000000000000781c */ /* 0x000fc60003f0f008 */
[----:B------:R-:W-:-:S09]  /*4430*/  UPRMT UR6, URZ, 0x654, UR6 ;  /* 0x000006543f067896 */ /* 0x000fd20008000006 */
[----:B------:R-:W-:Y:S01]  /*4440*/  SYNCS.ARRIVE.TRANS64.RED.A1T0 RZ, [UR6], RZ ;  /* 0x000000ffffff79a7 */ /* 0x000fe20008100406 */
[----:B------:R-:W-:Y:S05]  /*4450*/  @P0 BRA `(.L_x_28) ;  /* 0x0000000000040947 */ /* 0x000fea0003800000 */
[----:B------:R-:W-:Y:S01]  /*4460*/  BPT.TRAP 0x1 ;  /* 0x000000040000795c */ /* 0x000fe20000300000 */
.L_x_28:
[----:B------:R-:W-:Y:S02]  /*4470*/  UISETP.GT.AND UP3, UPT, UR33, 0x1, UPT ;  /* 0x000000012100788c */ /* 0x000fe4000bf64270 */
[----:B------:R-:W-:Y:S02]  /*4480*/  UIADD3 UR32, UR32, 0x1, URZ ;  /* 0x0000000120207890 */ /* 0x000fe4000fffe03f */
[----:B------:R-:W-:Y:S02]  /*4490*/  UIADD3 UR34, UR34, 0x1, URZ ;  /* 0x0000000122227890 */ /* 0x000fe4000fffe03f */
[----:B------:R-:W-:Y:S01]  /*44a0*/  PLOP3.LUT P0, PT, PT, PT, UP3, 0x80, 0x0 ;  /* 0x000000000000781c */ /* 0x000fe20003f0f038 */
[----:B------:R-:W-:Y:S02]  /*44b0*/  UISETP.NE.AND UP0, UPT, UR32, 0x4, UPT ;  /* 0x000000042000788c */ /* 0x000fe4000bf05270 */
[----:B------:R-:W-:Y:S02]  /*44c0*/  UIADD3 UR8, UR33, -0x1, URZ ;  /* 0xffffffff21087890 */ /* 0x000fe4000fffe03f */
[----:B------:R-:W-:-:S02]  /*44d0*/  USEL UR6, URZ, 0x1, UP0 ;  /* 0x000000013f067887 */ /* 0x000fc40008000000 */
[----:B------:R-:W-:Y:S02]  /*44e0*/  UISETP.NE.AND UP1, UPT, UR34, 0x4, UPT ;  /* 0x000000042200788c */ /* 0x000fe4000bf25270 */
[----:B------:R-:W-:Y:S02]  /*44f0*/  ULOP3.LUT UR31, UR31, UR6, URZ, 0x3c, !UPT ;  /* 0x000000061f1f7292 */ /* 0x000fe4000f8e3c3f */
[----:B------:R-:W-:Y:S02]  /*4500*/  USEL UR32, UR32, URZ, UP0 ;  /* 0x0000003f20207287 */ /* 0x000fe40008000000 */
[----:B------:R-:W-:Y:S01]  /*4510*/  USEL UR34, UR34, URZ, UP1 ;  /* 0x0000003f22227287 */ /* 0x000fe20008800000 */
[----:B------:R-:W-:Y:S01]  /*4520*/  UMOV UR6, 0x1 ;  /* 0x0000000100067882 */ /* 0x000fe20000000000 */
[----:B------:R-:W-:Y:S01]  /*4530*/  UMOV UR33, UR8 ;  /* 0x0000000800217c82 */ /* 0x000fe20008000000 */
[----:B------:R-:W-:Y:S09]  /*4540*/  @P0 BRA `(.L_x_29) ;  /* 0xffffffec00500947 */ /* 0x000ff2000383ffff */
.L_x_21:
[----:B------:R-:W-:-:S04]  /*4550*/  UISETP.NE.AND UP0, UPT, UR4, URZ, UPT ;  /* 0x0000003f0400728c */ /* 0x000fc8000bf05270 */
[----:B------:R-:W-:-:S06]  /*4560*/  USEL UR4, URZ, 0x1, !UP0 ;  /* 0x000000013f047887 */ /* 0x000fcc000c000000 */
[----:B------:R-:W-:-:S13]  /*4570*/  ISETP.NE.AND P0, PT, RZ, UR4, PT ;  /* 0x00000004ff007c0c */ /* 0x000fda000bf05270 */
[----:B------:R-:W-:Y:S05]  /*4580*/  @!P0 BRA `(.L_x_30) ;  /* 0x0000000c00c48947 */ /* 0x000fea0003800000 */
[----:B------:R-:W-:Y:S02]  /*4590*/  WARPGROUP.DEPBAR.LE gsb0, 0x0 ;  /* 0x00008000000079c5 */ /* 0x000fe40000010000 */
[----:B-----5:R-:W-:Y:S01]  /*45a0*/  FADD R227, R25, R227 ;  /* 0x000000e319e37221 */ /* 0x020fe20000000000 */
[----:B------:R-:W-:-:S04]  /*45b0*/  FADD R228, R24, R228 ;  /* 0x000000e418e47221 */ /* 0x000fc80000000000 */
[----:B------:R2:W-:Y:S04]  /*45c0*/  STL [R1+0x98], R227 ;  /* 0x000098e301007387 */ /* 0x0005e80000100800 */
[----:B--2---:R-:W2:Y:S04]  /*45d0*/  LDL.LU R227, [R1+0x6c] ;  /* 0x00006c0001e37983 */ /* 0x004ea80000300800 */
[----:B--2---:R2:W-:Y:S04]  /*45e0*/  STL [R1+0x9c], R227 ;  /* 0x00009ce301007387 */ /* 0x0045e80000100800 */
        /* <DEDUP_REMOVED lines=52> */
[----:B--2---:R-:W2:Y:S01]  /*4930*/  LDL.LU R227, [R1] ;  /* 0x0000000001e37983 */ /* 0x004ea20000300800 */
[----:B------:R-:W-:Y:S01]  /*4940*/  FADD R226, R26, R226 ;  /* 0x000000e21ae27221 */ /* 0x000fe20000000000 */
        /* <DEDUP_REMOVED lines=97> */
[----:B--2---:R-:W-:-:S05]  /*4f60*/  FADD R227, R124, R227 ;  /* 0x000000e37ce37221 */ /* 0x004fca0000000000 */
[----:B------:R2:W-:Y:S04]  /*4f70*/  STL [R1], R227 ;  /* 0x000000e301007387 */ /* 0x0005e80000100800 */
[----:B--2---:R-:W2:Y:S02]  /*4f80*/  LDL.LU R227, [R1+0x104] ;  /* 0x0001040001e37983 */ /* 0x004ea40000300800 */
[----:B--2---:R-:W-:-:S05]  /*4f90*/  FADD R227, R125, R227 ;  /* 0x000000e37de37221 */ /* 0x004fca0000000000 */
[----:B------:R2:W-:Y:S04]  /*4fa0*/  STL [R1+0x4], R227 ;  /* 0x000004e301007387 */ /* 0x0005e80000100800 */
        /* <DEDUP_REMOVED lines=78> */
[----:B--2---:R2:W5:Y:S02]  /*5490*/  LDL.LU R227, [R1+0x98] ;  /* 0x0000980001e37983 */ /* 0x0045640000300800 */
.L_x_30:
[----:B-1----:R-:W-:-:S04]  /*54a0*/  IMAD.U32 R229, RZ, RZ, UR30 ;  /* 0x0000001effe57e24 */ /* 0x002fc8000f8e00ff */
[----:B------:R1:W-:Y:S01]  /*54b0*/  SYNCS.ARRIVE.TRANS64.A1T0 RZ, [R229+UR28], RZ ;  /* 0x000000ffe5ff79a7 */ /* 0x0003e2000810001c */
[----:B------:R-:W-:Y:S02]  /*54c0*/  WARPGROUP.DEPBAR.LE gsb0, 0x0 ;  /* 0x00008000000079c5 */ /* 0x000fe40000010000 */
[----:B------:R-:W3:Y:S02]  /*54d0*/  LDC R24, c[0x0][0x28c] ;  /* 0x0000a300ff187b82 */ /* 0x000ee40000000800 */
[----:B---3--:R-:W-:-:S13]  /*54e0*/  ISETP.GE.AND P0, PT, R24, 0x1, PT ;  /* 0x000000011800780c */ /* 0x008fda0003f06270 */
[----:B-1----:R-:W-:Y:S05]  /*54f0*/  @!P0 BRA `(.L_x_31) ;  /* 0x0000000000388947 */ /* 0x002fea0003800000 */
[----:B------:R-:W-:-:S06]  /*5500*/  UISETP.NE.AND UP0, UPT, UR26, 0x3, UPT ;  /* 0x000000031a00788c */ /* 0x000fcc000bf05270 */
[----:B------:R-:W-:-:S13]  /*5510*/  PLOP3.LUT P0, PT, PT, PT, UP0, 0x80, 0x0 ;  /* 0x000000000000781c */ /* 0x000fda0003f0f008 */
[----:B------:R-:W-:Y:S05]  /*5520*/  @!P0 BRA `(.L_x_32) ;  /* 0x0000000000048947 */ /* 0x000fea0003800000 */
[----:B------:R-:W-:Y:S01]  /*5530*/  BPT.TRAP 0x1 ;  /* 0x000000040000795c */ /* 0x000fe20000300000 */
.L_x_32:
[----:B------:R-:W-:Y:S02]  /*5540*/  UIADD3 UR4, UR20, UR15, URZ ;  /* 0x0000000f14047290 */ /* 0x000fe4000fffe03f */
[----:B------:R-:W-:Y:S02]  /*5550*/  UISETP.GT.U32.AND UP0, UPT, UR13, 0x1, UPT ;  /* 0x000000010d00788c */ /* 0x000fe4000bf04070 */
[----:B------:R-:W-:-:S04]  /*5560*/  USHF.L.U32 UR4, UR4, 0x3, URZ ;  /* 0x0000000304047899 */ /* 0x000fc8000800063f */
[----:B------:R-:W-:Y:S01]  /*5570*/  ULOP3.LUT UR4, UR4, 0x18, URZ, 0xc0, !UPT ;  /* 0x0000001804047892 */ /* 0x000fe2000f8ec03f */
[----:B------:R-:W-:-:S03]  /*5580*/  PLOP3.LUT P0, PT, PT, PT, UP0, 0x80, 0x0 ;  /* 0x000000000000781c */ /* 0x000fc60003f0f008 */
[----:B------:R-:W-:-:S04]  /*5590*/  UIADD3 UR4, UR12, 0x20, UR4 ;  /* 0x000000200c047890 */ /* 0x000fc8000fffe004 */
[----:B------:R-:W-:-:S09]  /*55a0*/  UPRMT UR4, URZ, 0x654, UR4 ;  /* 0x000006543f047896 */ /* 0x000fd20008000004 */
[----:B------:R-:W-:Y:S01]  /*55b0*/  SYNCS.ARRIVE.TRANS64.RED.A1T0 RZ, [UR4], RZ ;  /* 0x000000ffffff79a7 */ /* 0x000fe20008100404 */
[----:B------:R-:W-:Y:S05]  /*55c0*/  @P0 BRA `(.L_x_31) ;  /* 0x0000000000040947 */ /* 0x000fea0003800000 */
[----:B------:R-:W-:Y:S01]  /*55d0*/  BPT.TRAP 0x1 ;  /* 0x000000040000795c */ /* 0x000fe20000300000 */
.L_x_31:
[----:B-----5:R1:W-:Y:S01]  /*55e0*/  STL [R1+0x98], R0 ;  /* 0x0000980001007387 */ /* 0x0203e20000100800 */
[----:B------:R-:W-:Y:S01]  /*55f0*/  IMAD.U32 R24, RZ, RZ, UR29 ;  /* 0x0000001dff187e24 */ /* 0x000fe2000f8e00ff */
[----:B------:R-:W3:Y:S02]  /*5600*/  LDC R35, c[0x0][0x288] ;  /* 0x0000a200ff237b82 */ /* 0x000ee40000000800 */
[----:B-1----:R-:W4:Y:S02]  /*5610*/  LDL R0, [R1+0x7c] ;  /* 0x00007c0001007983 */ /* 0x002f240000100800 */
[----:B------:R-:W-:-:S04]  /*5620*/  SHF.L.U32 R24, R24, 0x1f, RZ ;  /* 0x0000001f18187819 */ /* 0x000fc800000006ff */
[----:B------:R-:W1:Y:S01]  /*5630*/  SYNCS.PHASECHK.TRANS64.TRYWAIT P0, [UR21+0x8], R24 ;  /* 0x00000818ff0075a7 */ /* 0x000e620008000155 */
[----:B----4-:R-:W-:Y:S02]  /*5640*/  IMAD.SHL.U32 R32, R0, 0x40, RZ ;  /* 0x0000004000207824 */ /* 0x010fe400078e00ff */
[----:B------:R4:W5:Y:S01]  /*5650*/  LDL.LU R0, [R1+0x98] ;  /* 0x0000980001007983 */ /* 0x0009620000300800 */
[----:B-1-3--:R-:W-:Y:S05]  /*5660*/  @!P0 BRA `(.L_x_33) ;  /* 0x000000a800c88947 */ /* 0x00afea0003800000 */
.L_x_319:
[----:B-----5:R3:W-:Y:S01]  /*5670*/  STL [R1+0x98], R0 ;  /* 0x0000980001007387 */ /* 0x0207e20000100800 */
[----:B------:R-:W-:-:S03]  /*5680*/  ULDC UR4, c[0x0][0x284] ;  /* 0x0000a10000047ab9 */ /* 0x000fc60000000800 */
[----:B---3--:R-:W3:Y:S01]  /*5690*/  LDL.LU R0, [R1+0x80] ;  /* 0x0000800001007983 */ /* 0x008ee20000300800 */
[----:B------:R-:W-:Y:S01]  /*56a0*/  ISETP.GE.AND P0, PT, R32, UR4, PT ;  /* 0x0000000420007c0c */ /* 0x000fe2000bf06270 */
[----:B---3--:R-:W-:Y:S02]  /*56b0*/  IMAD.SHL.U32 R37, R0, 0x100, RZ ;  /* 0x0000010000257824 */ /* 0x008fe400078e00ff */
[----:B------:R3:W5:Y:S03]  /*56c0*/  LDL.LU R0, [R1+0x98] ;  /* 0x0000980001007983 */ /* 0x0007660000300800 */
[----:B------:R-:W-:-:S13]  /*56d0*/  ISETP.GE.OR P0, PT, R37, R35, P0 ;  /* 0x000000232500720c */ /* 0x000fda0000706670 */
[----:B---3--:R-:W-:Y:S05]  /*56e0*/  @P0 BRA `(.L_x_34) ;  /* 0x0000009000000947 */ /* 0x008fea0003800000 */
[----:B------:R3:W-:Y:S01]  /*56f0*/  STL.64 [R1+0xa8], R4 ;  /* 0x0000a80401007387 */ /* 0x0007e20000100a00 */
[----:B------:R-:W-:Y:S01]  /*5700*/  ULDC.64 UR4, c[0x0][0x5d0] ;  /* 0x0001740000047ab9 */ /* 0x000fe20000000a00 */
[----:B------:R-:W0:Y:S02]  /*5710*/  LDC.64 R26, c[0x0][0x5c8] ;  /* 0x00017200ff1a7b82 */ /* 0x000e240000000a00 */
[----:B---3--:R-:W3:Y:S04]  /*5720*/  LDL.64 R4, [R1+0x88] ;  /* 0x0000880001047983 */ /* 0x008ee80000100a00 */
[----:B------:R1:W-:Y:S04]  /*5730*/  STL [R1+0xa0], R3 ;  /* 0x0000a00301007387 */ /* 0x0003e80000100800 */
[----:B-1----:R-:W3:Y:S04]  /*5740*/  LDL.LU R3, [R1+0x7c] ;  /* 0x00007c0001037983 */ /* 0x002ee80000300800 */
[----:B------:R1:W-:Y:S04]  /*5750*/  STL [R1+0x9c], R2 ;  /* 0x00009c0201007387 */ /* 0x0003e80000100800 */
[----:B-1----:R-:W2:Y:S04]  /*5760*/  LDL R2, [R1+0x84] ;  /* 0x0000840001027983 */ /* 0x002ea80000100800 */
[----:B-----5:R1:W-:Y:S04]  /*5770*/  STL [R1+0x98], R0 ;  /* 0x0000980001007387 */ /* 0x0203e80000100800 */
[----:B-1----:R-:W4:Y:S01]  /*5780*/  LDL R0, [R1+0x70] ;  /* 0x0000700001007983 */ /* 0x002f220000100800 */
[----:B--2---:R-:W-:-:S05]  /*5790*/  IMAD.SHL.U32 R28, R2, 0x2, RZ ;  /* 0x00000002021c7824 */ /* 0x004fca00078e00ff */
[----:B------:R-:W-:Y:S02]  /*57a0*/  SHF.R.S32.HI R29, RZ, 0x1f, R28 ;  /* 0x0000001fff1d7819 */ /* 0x000fe4000001141c */
[----:B----4-:R-:W-:Y:S01]  /*57b0*/  SHF.R.S32.HI R38, RZ, 0x1f, R0 ;  /* 0x0000001fff267819 */ /* 0x010fe20000011400 */
[----:B------:R-:W-:-:S04]  /*57c0*/  IMAD.WIDE.U32 R24, R0, UR4, R28 ;  /* 0x0000000400187c25 */ /* 0x000fc8000f8e001c */
[----:B------:R-:W-:-:S04]  /*57d0*/  IMAD R30, R38, UR4, RZ ;  /* 0x00000004261e7c24 */ /* 0x000fc8000f8e02ff */
[----:B------:R-:W-:Y:S01]  /*57e0*/  IMAD R33, R0, UR5, R30 ;  /* 0x0000000500217c24 */ /* 0x000fe2000f8e021e */
[----:B------:R-:W-:Y:S01]  /*57f0*/  SHF.R.S32.HI R36, RZ, 0x1f, R37 ;  /* 0x0000001fff247819 */ /* 0x000fe20000011425 */
[----:B------:R-:W2:Y:S01]  /*5800*/  LDL R0, [R1+0x90] ;  /* 0x0000900001007983 */ /* 0x000ea20000100800 */
[----:B---3--:R-:W-:Y:S01]  /*5810*/  IMAD.WIDE R30, R3, 0x40, R4 ;  /* 0x00000040031e7825 */ /* 0x008fe200078e0204 */
[----:B------:R-:W-:Y:S01]  /*5820*/  IADD3 R24, P0, R37, R24, RZ ;  /* 0x0000001825187210 */ /* 0x000fe20007f1e0ff */
[----:B------:R-:W-:Y:S01]  /*5830*/  ULDC.64 UR4, c[0x0][0x5c0] ;  /* 0x0001700000047ab9 */ /* 0x000fe20000000a00 */
[----:B------:R1:W5:Y:S01]  /*5840*/  LDL.LU.64 R4, [R1+0xa8] ;  /* 0x0000a80001047983 */ /* 0x0003620000300a00 */
[----:B0-----:R-:W-:Y:S01]  /*5850*/  IMAD R34, R31, R26, RZ ;  /* 0x0000001a1f227224 */ /* 0x001fe200078e02ff */
[----:B------:R-:W-:Y:S02]  /*5860*/  IADD3.X R25, R36, R25, R33, P0, !PT ;  /* 0x0000001924197210 */ /* 0x000fe400007fe421 */
[----:B------:R1:W5:Y:S01]  /*5870*/  LDL.LU R3, [R1+0xa0] ;  /* 0x0000a00001037983 */ /* 0x0003620000300800 */
[----:B------:R-:W-:-:S02]  /*5880*/  IMAD R33, R30, R27, R34 ;  /* 0x0000001b1e217224 */ /* 0x000fc400078e0222 */
[----:B------:R-:W-:Y:S02]  /*5890*/  IMAD R34, R2, -0x2, R35 ;  /* 0xfffffffe02227824 */ /* 0x000fe400078e0223 */
[----:B------:R1:W5:Y:S01]  /*58a0*/  LDL.LU R2, [R1+0x9c] ;  /* 0x00009c0001027983 */ /* 0x0003620000300800 */
[----:B------:R-:W-:-:S04]  /*58b0*/  IMAD.WIDE.U32 R24, R30, R26, R24 ;  /* 0x0000001a1e187225 */ /* 0x000fc800078e0018 */
[----:B------:R-:W-:Y:S01]  /*58c0*/  IMAD.IADD R33, R25, 0x1, R33 ;  /* 0x0000000119217824 */ /* 0x000fe200078e0221 */
[----:B------:R-:W-:Y:S02]  /*58d0*/  LEA R25, P0, R26, R24, 0x3 ;  /* 0x000000181a197211 */ /* 0x000fe400078018ff */
[----:B------:R-:W-:Y:S02]  /*58e0*/  IADD3 R24, P1, R24, UR4, RZ ;  /* 0x0000000418187c10 */ /* 0x000fe4000ff3e0ff */
[----:B------:R-:W-:Y:S02]  /*58f0*/  LEA.HI.X R27, R26, R33, R27, 0x3, P0 ;  /* 0x000000211a1b7211 */ /* 0x000fe400000f1c1b */
[----:B------:R-:W-:Y:S02]  /*5900*/  FSETP.NEU.AND P0, PT, RZ, UR24, PT ;  /* 0x00000018ff007c0b */ /* 0x000fe4000bf0d000 */
[----:B------:R-:W-:Y:S01]  /*5910*/  IADD3 R26, P2, R25, UR4, RZ ;  /* 0x00000004191a7c10 */ /* 0x000fe2000ff5e0ff */
[----:B--2---:R-:W-:-:S02]  /*5920*/  IMAD.IADD R39, R0, 0x1, -R32 ;  /* 0x0000000100277824 */ /* 0x004fc400078e0a20 */
[----:B------:R1:W5:Y:S01]  /*5930*/  LDL.LU R0, [R1+0x98] ;  /* 0x0000980001007983 */ /* 0x0003620000300800 */
[----:B------:R-:W-:Y:S01]  /*5940*/  IADD3.X R25, R33, UR5, RZ, P1, !PT ;  /* 0x0000000521197c10 */ /* 0x000fe20008ffe4ff */
[----:B------:R-:W-:Y:S01]  /*5950*/  BSSY B0, `(.L_x_34) ;  /* 0x00008d9000007945 */ /* 0x000fe20003800000 */
[----:B------:R-:W-:Y:S01]  /*5960*/  IADD3.X R27, R27, UR5, RZ, P2, !PT ;  /* 0x000000051b1b7c10 */ /* 0x000fe200097fe4ff */
[----:B------:R-:W-:-:S04]  /*5970*/  IMAD.IADD R34, R34, 0x1, -R37 ;  /* 0x0000000122227824 */ /* 0x000fc800078e0a25 */
[----:B------:R-:W-:Y:S05]  /*5980*/  @!P0 BRA `(.L_x_35) ;  /* 0x0000006800dc8947 */ /* 0x000fea0003800000 */
[----:B-----5:R0:W-:Y:S01]  /*5990*/  STL [R1+0x98], R0 ;  /* 0x0000980001007387 */ /* 0x0201e20000100800 */
[----:B------:R-:W-:Y:S01]  /*59a0*/  ULDC.64 UR4, c[0x0][0x5b8] ;  /* 0x00016e0000047ab9 */ /* 0x000fe20000000a00 */
[----:B------:R-:W-:Y:S02]  /*59b0*/  ULDC.64 UR8, c[0x0][0x5a8] ;  /* 0x00016a0000087ab9 */ /* 0x000fe40000000a00 */
[----:B0-----:R-:W2:Y:S01]  /*59c0*/  LDL.LU R0, [R1+0x70] ;  /* 0x0000700001007983 */ /* 0x001ea20000300800 */
[----:B------:R-:W-:Y:S01]  /*59d0*/  IMAD R32, R38, UR4, RZ ;  /* 0x0000000426207c24 */ /* 0x000fe2000f8e02ff */
[----:B------:R-:W-:Y:S01]  /*59e0*/  BSSY B1, `(.L_x_36) ;  /* 0x0000011000017945 */ /* 0x000fe20003800000 */
[----:B--2---:R-:W-:-:S04]  /*59f0*/  IMAD.WIDE.U32 R28, R0, UR4, R28 ;  /* 0x00000004001c7c25 */ /* 0x004fc8000f8e001c */
[----:B------:R-:W-:Y:S02]  /*5a00*/  IMAD R33, R0, UR5, R32 ;  /* 0x0000000500217c24 */ /* 0x000fe4000f8e0220 */
[----:B------:R0:W5:Y:S01]  /*5a10*/  LDL.LU R0, [R1+0x98] ;  /* 0x0000980001007983 */ /* 0x0001620000300800 */
[----:B------:R-:W-:Y:S01]  /*5a20*/  IADD3 R32, P0, R37, R28, RZ ;  /* 0x0000001c25207210 */ /* 0x000fe20007f1e0ff */
[----:B------:R-:W-:Y:S02]  /*5a30*/  ULDC.64 UR4, c[0x0][0x5b0] ;  /* 0x00016c0000047ab9 */ /* 0x000fe40000000a00 */
[----:B------:R-:W-:Y:S01]  /*5a40*/  IMAD R35, R31, UR4, RZ ;  /* 0x000000041f237c24 */ /* 0x000fe2000f8e02ff */
[----:B------:R-:W-:Y:S02]  /*5a50*/  IADD3.X R33, R36, R29, R33, P0, !PT ;  /* 0x0000001d24217210 */ /* 0x000fe400007fe421 */
[----:B------:R-:W-:Y:S01]  /*5a60*/  ISETP.GE.AND P0, PT, R39, 0x1, PT ;  /* 0x000000012700780c */ /* 0x000fe20003f06270 */
[----:B------:R-:W-:-:S02]  /*5a70*/  IMAD R35, R30, UR5, R35 ;  /* 0x000000051e237c24 */ /* 0x000fc4000f8e0223 */
[----:B------:R-:W-:Y:S01]  /*5a80*/  IMAD.WIDE.U32 R28, R30, UR4, R32 ;  /* 0x000000041e1c7c25 */ /* 0x000fe2000f8e0020 */
[----:B------:R-:W-:Y:S02]  /*5a90*/  ISETP.LT.OR P2, PT, R34, 0x1, !P0 ;  /* 0x000000012200780c */ /* 0x000fe40004741670 */
[----:B------:R-:W-:-:S04]  /*5aa0*/  IADD3 R28, P1, R28, UR8, RZ ;  /* 0x000000081c1c7c10 */ /* 0x000fc8000ff3e0ff */
[--C-:B------:R-:W-:Y:S02]  /*5ab0*/  IADD3.X R29, R29, UR9, R35.reuse, P1, !PT ;  /* 0x000000091d1d7c10 */ /* 0x100fe40008ffe423 */
[----:B------:R-:W-:-:S05]  /*5ac0*/  PRMT R35, RZ, 0x7610, R35 ;  /* 0x00007610ff237816 */ /* 0x000fca0000000023 */
[----:B0-----:R-:W-:Y:S05]  /*5ad0*/  @P2 BRA `(.L_x_37) ;  /* 0x0000000000042947 */ /* 0x001fea0003800000 */
[----:B------:R0:W5:Y:S02]  /*5ae0*/  LDG.E.U8 R35, desc[UR18][R28.64] ;  /* 0x000000121c237981 */ /* 0x000164000c1e1100 */
.L_x_37:
[----:B------:R-:W-:Y:S05]  /*5af0*/  BSYNC B1 ;  /* 0x0000000000017941 */ /* 0x000fea0003800000 */
.L_x_36:
[----:B-----5:R-:W-:Y:S01]  /*5b00*/  LOP3.LUT R35, R35, 0xff, RZ, 0xc0, !PT ;  /* 0x000000ff23237812 */ /* 0x020fe200078ec0ff */
[----:B------:R-:W-:Y:S01]  /*5b10*/  BSSY B1, `(.L_x_38) ;  /* 0x000000b000017945 */ /* 0x000fe20003800000 */
[----:B------:R-:W-:Y:S02]  /*5b20*/  ISETP.LT.OR P3, PT, R34, 0x2, !P0 ;  /* 0x000000022200780c */ /* 0x000fe40004761670 */
[----:B------:R-:W-:-:S05]  /*5b30*/  F2FP.F16.E5M2.UNPACK_B R35, R35 ;  /* 0x00000023ff23723e */ /* 0x000fca00020004ff */
[----:B------:R-:W-:-:S05]  /*5b40*/  HADD2.F32 R35, -RZ, R35.H0_H0 ;  /* 0x20000023ff237230 */ /* 0x000fca0000004100 */
[----:B------:R-:W-:-:S04]  /*5b50*/  FMUL R35, R35, UR24 ;  /* 0x0000001823237c20 */ /* 0x000fc80008400000 */
[----:B------:R-:W-:-:S05]  /*5b60*/  FFMA R35, R228, UR25, R35 ;  /* 0x00000019e4237c23 */ /* 0x000fca0008000023 */
[----:B------:R-:W-:Y:S02]  /*5b70*/  F2FP.SATFINITE.E5M2.F32.PACK_AB_MERGE_C R37, RZ, R35, RZ ;  /* 0x00000023ff25723e */ /* 0x000fe400048060ff */
[----:B------:R-:W-:-:S03]  /*5b80*/  PRMT R35, RZ, 0x7610, R35 ;  /* 0x00007610ff237816 */ /* 0x000fc60000000023 */
[----:B------:R2:W-:Y:S01]  /*5b90*/  @!P2 STG.E.U8 desc[UR18][R24.64], R37 ;  /* 0x000000251800a986 */ /* 0x0005e2000c101112 */
[----:B------:R-:W-:Y:S05]  /*5ba0*/  @P3 BRA `(.L_x_39) ;  /* 0x0000000000043947 */ /* 0x000fea0003800000 */
[----:B------:R3:W5:Y:S02]  /*5bb0*/  LDG.E.U8 R35, desc[UR18][R28.64+0x1] ;  /* 0x000001121c237981 */ /* 0x000764000c1e1100 */
.L_x_39:
[----:B------:R-:W-:Y:S05]  /*5bc0*/  BSYNC B1 ;  /* 0x0000000000017941 */ /* 0x000fea0003800000 */
.L_x_38:
[----:B-----5:R-:W-:Y:S01]  /*5bd0*/  LOP3.LUT R35, R35, 0xff, RZ, 0xc0, !PT ;  /* 0x000000ff23237812 */ /* 0x020fe200078ec0ff */
[----:B------:R-:W-:Y:S01]  /*5be0*/  BSSY B1, `(.L_x_40) ;  /* 0x0000013000017945 */ /* 0x000fe20003800000 */
[----:B--2---:R-:W-:Y:S02]  /*5bf0*/  IADD3 R37, P1, R30, 0x8, RZ ;  /* 0x000000081e257810 */ /* 0x004fe40007f3e0ff */
[----:B------:R-:W-:-:S03]  /*5c00*/  F2FP.F16.E5M2.UNPACK_B R35, R35 ;  /* 0x00000023ff23723e */ /* 0x000fc600020004ff */
[----:B------:R-:W-:Y:S01]  /*5c10*/  IMAD.X R31, RZ, RZ, R31, P1 ;  /* 0x000000ffff1f7224 */ /* 0x000fe200008e061f */
[----:B------:R-:W-:Y:S01]  /*5c20*/  ISETP.GE.AND P1, PT, R39, 0x9, PT ;  /* 0x000000092700780c */ /* 0x000fe20003f26270 */
[----:B------:R-:W-:Y:S02]  /*5c30*/  HADD2.F32 R35, -RZ, R35.H0_H0 ;  /* 0x20000023ff237230 */ /* 0x000fe40000004100 */
[----:B------:R-:W-:Y:S01]  /*5c40*/  IMAD R36, R31, UR4, RZ ;  /* 0x000000041f247c24 */ /* 0x000fe2000f8e02ff */
[----:B------:R-:W-:Y:S01]  /*5c50*/  ISETP.LT.OR P4, PT, R34, 0x1, !P1 ;  /* 0x000000012200780c */ /* 0x000fe20004f81670 */
[----:B------:R-:W-:-:S04]  /*5c60*/  IMAD.WIDE.U32 R32, R37, UR4, R32 ;  /* 0x0000000425207c25 */ /* 0x000fc8000f8e0020 */
[----:B------:R-:W-:Y:S01]  /*5c70*/  FMUL R30, R35, UR24 ;  /* 0x00000018231e7c20 */ /* 0x000fe20008400000 */
[----:B------:R-:W-:-:S03]  /*5c80*/  IMAD R37, R37, UR5, R36 ;  /* 0x0000000525257c24 */ /* 0x000fc6000f8e0224 */
[----:B------:R-:W-:Y:S01]  /*5c90*/  FFMA R227, R227, UR25, R30 ;  /* 0x00000019e3e37c23 */ /* 0x000fe2000800001e */
[----:B------:R-:W-:Y:S02]  /*5ca0*/  IADD3 R30, P2, R32, UR8, RZ ;  /* 0x00000008201e7c10 */ /* 0x000fe4000ff5e0ff */
[----:B------:R-:W-:Y:S02]  /*5cb0*/  PRMT R32, RZ, 0x7610, R32 ;  /* 0x00007610ff207816 */ /* 0x000fe40000000020 */
[----:B------:R-:W-:Y:S02]  /*5cc0*/  F2FP.SATFINITE.E5M2.F32.PACK_AB_MERGE_C R227, RZ, R227, RZ ;  /* 0x000000e3ffe3723e */ /* 0x000fe400048060ff */
[----:B------:R-:W-:-:S03]  /*5cd0*/  IADD3.X R31, R33, UR9, R37, P2, !PT ;  /* 0x00000009211f7c10 */ /* 0x000fc600097fe425 */
[----:B------:R2:W-:Y:S01]  /*5ce0*/  @!P3 STG.E.U8 desc[UR18][R24.64+0x1], R227 ;  /* 0x000001e31800b986 */ /* 0x0005e2000c101112 */
[----:B------:R-:W-:Y:S05]  /*5cf0*/  @P4 BRA `(.L_x_41) ;  /* 0x0000000000044947 */ /* 0x000fea0003800000 */
[----:B------:R4:W5:Y:S02]  /*5d00*/  LDG.E.U8 R32, desc[UR18][R30.64] ;  /* 0x000000121e207981 */ /* 0x000964000c1e1100 */
.L_x_41:
[----:B------:R-:W-:Y:S05]  /*5d10*/  BSYNC B1 ;  /* 0x0000000000017941 */ /* 0x000fea0003800000 */
.L_x_40:
[----:B-----5:R-:W-:Y:S01]  /*5d20*/  LOP3.LUT R32, R32, 0xff, RZ, 0xc0, !PT ;  /* 0x000000ff20207812 */ /* 0x020fe200078ec0ff */
[----:B------:R-:W-:Y:S01]  /*5d30*/  BSSY B1, `(.L_x_42) ;  /* 0x000000b000017945 */ /* 0x000fe20003800000 */
[----:B------:R-:W-:Y:S02]  /*5d40*/  ISETP.LT.OR P2, PT, R34, 0x2, !P1 ;  /* 0x000000022200780c */ /* 0x000fe40004f41670 */
[----:B------:R-:W-:-:S05]  /*5d50*/  F2FP.F16.E5M2.UNPACK_B R32, R32 ;  /* 0x00000020ff20723e */ /* 0x000fca00020004ff */
[----:B------:R-:W-:-:S05]  /*5d60*/  HADD2.F32 R32, -RZ, R32.H0_H0 ;  /* 0x20000020ff207230 */ /* 0x000fca0000004100 */
[----:B------:R-:W-:Y:S01]  /*5d70*/  FMUL R33, R32, UR24 ;  /* 0x0000001820217c20 */ /* 0x000fe20008400000 */
[----:B------:R-:W-:-:S03]  /*5d80*/  PRMT R32, RZ, 0x7610, R32 ;  /* 0x00007610ff207816 */ /* 0x000fc60000000020 */
[----:B------:R-:W-:-:S05]  /*5d90*/  FFMA R33, R226, UR25, R33 ;  /* 0x00000019e2217c23 */ /* 0x000fca0008000021 */
[----:B------:R-:W-:-:S05]  /*5da0*/  F2FP.SATFINITE.E5M2.F32.PACK_AB_MERGE_C R33, RZ, R33, RZ ;  /* 0x00000021ff21723e */ /* 0x000fca00048060ff */
[----:B------:R0:W-:Y:S01]  /*5db0*/  @!P4 STG.E.U8 desc[UR18][R26.64], R33 ;  /* 0x000000211a00c986 */ /* 0x0001e2000c101112 */
[----:B------:R-:W-:Y:S05]  /*5dc0*/  @P2 BRA `(.L_x_43) ;  /* 0x0000000000042947 */ /* 0x000fea0003800000 */
[----:B------:R0:W5:Y:S02]  /*5dd0*/  LDG.E.U8 R32, desc[UR18][R30.64+0x1] ;  /* 0x000001121e207981 */ /* 0x000164000c1e1100 */
.L_x_43:
[----:B------:R-:W-:Y:S05]  /*5de0*/  BSYNC B1 ;  /* 0x0000000000017941 */ /* 0x000fea0003800000 */
.L_x_42:
[----:B-----5:R-:W-:Y:S01]  /*5df0*/  LOP3.LUT R32, R32, 0xff, RZ, 0xc0, !PT ;  /* 0x000000ff20207812 */ /* 0x020fe200078ec0ff */
[----:B------:R-:W-:Y:S01]  /*5e00*/  BSSY B1, `(.L_x_44) ;  /* 0x000000b000017945 */ /* 0x000fe20003800000 */
[----:B------:R-:W-:Y:S02]  /*5e10*/  ISETP.LT.OR P3, PT, R34, 0x9, !P0 ;  /* 0x000000092200780c */ /* 0x000fe40004761670 */
[----:B------:R-:W-:-:S05]  /*5e20*/  F2FP.F16.E5M2.UNPACK_B R32, R32 ;  /* 0x00000020ff20723e */ /* 0x000fca00020004ff */
[----:B------:R-:W-:-:S05]  /*5e30*/  HADD2.F32 R32, -RZ, R32.H0_H0 ;  /* 0x20000020ff207230 */ /* 0x000fca0000004100 */
[----:B------:R-:W-:-:S04]  /*5e40*/  FMUL R32, R32, UR24 ;  /* 0x0000001820207c20 */ /* 0x000fc80008400000 */
[----:B------:R-:W-:-:S05]  /*5e50*/  FFMA R32, R225, UR25, R32 ;  /* 0x00000019e1207c23 */ /* 0x000fca0008000020 */
[----:B0-----:R-:W-:Y:S02]  /*5e60*/  F2FP.SATFINITE.E5M2.F32.PACK_AB_MERGE_C R33, RZ, R32, RZ ;  /* 0x00000020ff21723e */ /* 0x001fe400048060ff */
[----:B------:R-:W-:-:S03]  /*5e70*/  PRMT R32, RZ, 0x7610, R32 ;  /* 0x00007610ff207816 */ /* 0x000fc60000000020 */
[----:B------:R0:W-:Y:S01]  /*5e80*/  @!P2 STG.E.U8 desc[UR18][R26.64+0x1], R33 ;  /* 0x000001211a00a986 */ /* 0x0001e2000c101112 */
[----:B------:R-:W-:Y:S05]  /*5e90*/  @P3 BRA `(.L_x_45) ;  /* 0x0000000000043947 */ /* 0x000fea0003800000 */
[----:B------:R0:W5:Y:S02]  /*5ea0*/  LDG.E.U8 R32, desc[UR18][R28.64+0x8] ;  /* 0x000008121c207981 */ /* 0x000164000c1e1100 */
.L_x_45:
[----:B------:R-:W-:Y:S05]  /*5eb0*/  BSYNC B1 ;  /* 0x0000000000017941 */ /* 0x000fea0003800000 */
.L_x_44:
[----:B-----5:R-:W-:Y:S01]  /*5ec0*/  LOP3.LUT R32, R32, 0xff, RZ, 0xc0, !PT ;  /* 0x000000ff20207812 */ /* 0x020fe200078ec0ff */
[----:B------:R-:W-:Y:S01]  /*5ed0*/  BSSY B1, `(.L_x_46) ;  /* 0x000000b000017945 */ /* 0x000fe20003800000 */
[----:B------:R-:W-:Y:S02]  /*5ee0*/  ISETP.LT.OR P2, PT, R34, 0xa, !P0 ;  /* 0x0000000a2200780c */ /* 0x000fe40004741670 */
[----:B------:R-:W-:-:S05]  /*5ef0*/  F2FP.F16.E5M2.UNPACK_B R32, R32 ;  /* 0x00000020ff20723e */ /* 0x000fca00020004ff */
[----:B------:R-:W-:-:S05]  /*5f00*/  HADD2.F32 R32, -RZ, R32.H0_H0 ;  /* 0x20000020ff207230 */ /* 0x000fca0000004100 */
[----:B0-----:R-:W-:Y:S01]  /*5f10*/  FMUL R33, R32, UR24 ;  /* 0x0000001820217c20 */ /* 0x001fe20008400000 */
[----:B------:R-:W-:-:S03]  /*5f20*/  PRMT R32, RZ, 0x7610, R32 ;  /* 0x00007610ff207816 */ /* 0x000fc60000000020 */
[----:B------:R-:W-:-:S05]  /*5f30*/  FFMA R33, R224, UR25, R33 ;  /* 0x00000019e0217c23 */ /* 0x000fca0008000021 */
[----:B------:R-:W-:-:S05]  /*5f40*/  F2FP.SATFINITE.E5M2.F32.PACK_AB_MERGE_C R33, RZ, R33, RZ ;  /* 0x00000021ff21723e */ /* 0x000fca00048060ff */
[----:B------:R0:W-:Y:S01]  /*5f50*/  @!P3 STG.E.U8 desc[UR18][R24.64+0x8], R33 ;  /* 0x000008211800b986 */ /* 0x0001e2000c101112 */
[----:B------:R-:W-:Y:S05]  /*5f60*/  @P2 BRA `(.L_x_47) ;  /* 0x0000000000042947 */ /* 0x000fea0003800000 */
[----:B------:R0:W5:Y:S02]  /*5f70*/  LDG.E.U8 R32, desc[UR18][R28.64+0x9] ;  /* 0x000009121c207981 */ /* 0x000164000c1e1100 */
.L_x_47:
[----:B------:R-:W-:Y:S05]  /*5f80*/  BSYNC B1 ;  /* 0x0000000000017941 */ /* 0x000fea0003800000 */
.L_x_46:
        /* <DEDUP_REMOVED lines=12> */
.L_x_49:
[----:B------:R-:W-:Y:S05]  /*6050*/  BSYNC B1 ;  /* 0x0000000000017941 */ /* 0x000fea0003800000 */
.L_x_48:
        /* <DEDUP_REMOVED lines=12> */
.L_x_51:
[----:B------:R-:W-:Y:S05]  /*6120*/  BSYNC B1 ;  /* 0x0000000000017941 */ /* 0x000fea0003800000 */
.L_x_50:
        /* <DEDUP_REMOVED lines=12> */
.L_x_53:
[----:B------:R-:W-:Y:S05]  /*61f0*/  BSYNC B1 ;  /* 0x0000000000017941 */ /* 0x000fea0003800000 */
.L_x_52:
        /* <DEDUP_REMOVED lines=12> */
.L_x_55:
[----:B------:R-:W-:Y:S05]  /*62c0*/  BSYNC B1 ;  /* 0x0000000000017941 */ /* 0x000fea0003800000 */
.L_x_54:
        /* <DEDUP_REMOVED lines=12> */
.L_x_57:
[----:B------:R-:W-:Y:S05]  /*6390*/  BSYNC B1 ;  /* 0x0000000000017941 */ /* 0x000fea0003800000 */
.L_x_56:
        /* <DEDUP_REMOVED lines=12> */
.L_x_59:
[----:B------:R-:W-:Y:S05]  /*6460*/  BSYNC B1 ;  /* 0x0000000000017941 */ /* 0x000fea0003800000 */
.L_x_58:
        /* <DEDUP_REMOVED lines=12> */
.L_x_61:
[----:B------:R-:W-:Y:S05]  /*6530*/  BSYNC B1 ;  /* 0x0000000000017941 */ /* 0x000fea0003800000 */
.L_x_60:
        /* <DEDUP_REMOVED lines=12> */
.L_x_63:
[----:B------:R-:W-:Y:S05]  /*6600*/  BSYNC B1 ;  /* 0x0000000000017941 */ /* 0x000fea0003800000 */
.L_x_62:
        /* <DEDUP_REMOVED lines=12> */
.L_x_65:
[----:B------:R-:W-:Y:S05]  /*66d0*/  BSYNC B1 ;  /* 0x0000000000017941 */ /* 0x000fea0003800000 */
.L_x_64:
        /* <DEDUP_REMOVED lines=12> */
.L_x_67:
[----:B------:R-:W-:Y:S05]  /*67a0*/  BSYNC B1 ;  /* 0x0000000000017941 */ /* 0x000fea0003800000 */
.L_x_66:
        /* <DEDUP_REMOVED lines=12> */
.L_x_69:
[----:B------:R-:W-:Y:S05]  /*6870*/  BSYNC B1 ;  /* 0x0000000000017941 */ /* 0x000fea0003800000 */
.L_x_68:
        /* <DEDUP_REMOVED lines=12> */
.L_x_71:
[----:B------:R-:W-:Y:S05]  /*6940*/  BSYNC B1 ;  /* 0x0000000000017941 */ /* 0x000fea0003800000 */
.L_x_70:
        /* <DEDUP_REMOVED lines=12> */
.L_x_73:
[----:B------:R-:W-:Y:S05]  /*6a10*/  BSYNC B1 ;  /* 0x0000000000017941 */ /* 0x000fea0003800000 */
.L_x_72:
        /* <DEDUP_REMOVED lines=12> */
.L_x_75:
[----:B------:R-:W-:Y:S05]  /*6ae0*/  BSYNC B1 ;  /* 0x0000000000017941 */ /* 0x000fea0003800000 */
.L_x_74:
        /* <DEDUP_REMOVED lines=12> */
.L_x_77:
[----:B------:R-:W-:Y:S05]  /*6bb0*/  BSYNC B1 ;  /* 0x0000000000017941 */ /* 0x000fea0003800000 */
.L_x_76:
        /* <DEDUP_REMOVED lines=12> */
.L_x_79:
[----:B------:R-:W-:Y:S05]  /*6c80*/  BSYNC B1 ;  /* 0x0000000000017941 */ /* 0x000fea0003800000 */
.L_x_78:
        /* <DEDUP_REMOVED lines=12> */
.L_x_81:
[----:B------:R-:W-:Y:S05]  /*6d50*/  BSYNC B1 ;  /* 0x0000000000017941 */ /* 0x000fea0003800000 */
.L_x_80:
        /* <DEDUP_REMOVED lines=12> */
.L_x_83:
[----:B------:R-:W-:Y:S05]  /*6e20*/  BSYNC B1 ;  /* 0x0000000000017941 */ /* 0x000fea0003800000 */
.L_x_82:
        /* <DEDUP_REMOVED lines=12> */
.L_x_85:
[----:B------:R-:W-:Y:S05]  /*6ef0*/  BSYNC B1 ;  /* 0x0000000000017941 */ /* 0x000fea0003800000 */
.L_x_84:
        /* <DEDUP_REMOVED lines=12> */
.L_x_87:
[----:B------:R-:W-:Y:S05]  /*6fc0*/  BSYNC B1 ;  /* 0x0000000000017941 */ /* 0x000fea0003800000 */
.L_x_86:
        /* <DEDUP_REMOVED lines=12> */
.L_x_89:
[----:B------:R-:W-:Y:S05]  /*7090*/  BSYNC B1 ;  /* 0x0000000000017941 */ /* 0x000fea0003800000 */
.L_x_88:
        /* <DEDUP_REMOVED lines=12> */
.L_x_91:
[----:B------:R-:W-:Y:S05]  /*7160*/  BSYNC B1 ;  /* 0x0000000000017941 */ /* 0x000fea0003800000 */
.L_x_90:
        /* <DEDUP_REMOVED lines=12> */
.L_x_93:
[----:B------:R-:W-:Y:S05]  /*7230*/  BSYNC B1 ;  /* 0x0000000000017941 */ /* 0x000fea0003800000 */
.L_x_92:
        /* <DEDUP_REMOVED lines=12> */
.L_x_95:
[----:B------:R-:W-:Y:S05]  /*7300*/  BSYNC B1 ;  /* 0x0000000000017941 */ /* 0x000fea0003800000 */
.L_x_94:
        /* <DEDUP_REMOVED lines=12> */
.L_x_97:
[----:B------:R-:W-:Y:S05]  /*73d0*/  BSYNC B1 ;  /* 0x0000000000017941 */ /* 0x000fea0003800000 */
.L_x_96:
        /* <DEDUP_REMOVED lines=12> */
.L_x_99:
[----:B------:R-:W-:Y:S05]  /*74a0*/  BSYNC B1 ;  /* 0x0000000000017941 */ /* 0x000fea0003800000 */
.L_x_98:
        /* <DEDUP_REMOVED lines=12> */
.L_x_101:
[----:B------:R-:W-:Y:S05]  /*7570*/  BSYNC B1 ;  /* 0x0000000000017941 */ /* 0x000fea0003800000 */
.L_x_100:
        /* <DEDUP_REMOVED lines=12> */
.L_x_103:
[----:B------:R-:W-:Y:S05]  /*7640*/  BSYNC B1 ;  /* 0x0000000000017941 */ /* 0x000fea0003800000 */
.L_x_102:
        /* <DEDUP_REMOVED lines=12> */
.L_x_105:
[----:B------:R-:W-:Y:S05]  /*7710*/  BSYNC B1 ;  /* 0x0000000000017941 */ /* 0x000fea0003800000 */
.L_x_104:
        /* <DEDUP_REMOVED lines=12> */
.L_x_107:
[----:B------:R-:W-:Y:S05]  /*77e0*/  BSYNC B1 ;  /* 0x0000000000017941 */ /* 0x000fea0003800000 */
.L_x_106:
        /* <DEDUP_REMOVED lines=12> */
.L_x_109:
[----:B------:R-:W-:Y:S05]  /*78b0*/  BSYNC B1 ;  /* 0x0000000000017941 */ /* 0x000fea0003800000 */
.L_x_108:
        /* <DEDUP_REMOVED lines=12> */
.L_x_111:
[----:B------:R-:W-:Y:S05]  /*7980*/  BSYNC B1 ;  /* 0x0000000000017941 */ /* 0x000fea0003800000 */
.L_x_110:
        /* <DEDUP_REMOVED lines=12> */
.L_x_113:
[----:B------:R-:W-:Y:S05]  /*7a50*/  BSYNC B1 ;  /* 0x0000000000017941 */ /* 0x000fea0003800000 */
.L_x_112:
        /* <DEDUP_REMOVED lines=12> */
.L_x_115:
[----:B------:R-:W-:Y:S05]  /*7b20*/  BSYNC B1 ;  /* 0x0000000000017941 */ /* 0x000fea0003800000 */
.L_x_114:
        /* <DEDUP_REMOVED lines=12> */
.L_x_117:
[----:B------:R-:W-:Y:S05]  /*7bf0*/  BSYNC B1 ;  /* 0x0000000000017941 */ /* 0x000fea0003800000 */
.L_x_116:
        /* <DEDUP_REMOVED lines=12> */
.L_x_119:
[----:B------:R-:W-:Y:S05]  /*7cc0*/  BSYNC B1 ;  /* 0x0000000000017941 */ /* 0x000fea0003800000 */
.L_x_118:
        /* <DEDUP_REMOVED lines=12> */
.L_x_121:
[----:B------:R-:W-:Y:S05]  /*7d90*/  BSYNC B1 ;  /* 0x0000000000017941 */ /* 0x000fea0003800000 */
.L_x_120:
        /* <DEDUP_REMOVED lines=12> */
.L_x_123:
[----:B------:R-:W-:Y:S05]  /*7e60*/  BSYNC B1 ;  /* 0x0000000000017941 */ /* 0x000fea0003800000 */
.L_x_122:
        /* <DEDUP_REMOVED lines=12> */
.L_x_125:
[----:B------:R-:W-:Y:S05]  /*7f30*/  BSYNC B1 ;  /* 0x0000000000017941 */ /* 0x000fea0003800000 */
.L_x_124:
        /* <DEDUP_REMOVED lines=12> */
.L_x_127:
[----:B------:R-:W-:Y:S05]  /*8000*/  BSYNC B1 ;  /* 0x0000000000017941 */ /* 0x000fea0003800000 */
.L_x_126:
        /* <DEDUP_REMOVED lines=12> */
.L_x_129:
[----:B------:R-:W-:Y:S05]  /*80d0*/  BSYNC B1 ;  /* 0x0000000000017941 */ /* 0x000fea0003800000 */
.L_x_128:
        /* <DEDUP_REMOVED lines=12> */
.L_x_131:
[----:B------:R-:W-:Y:S05]  /*81a0*/  BSYNC B1 ;  /* 0x0000000000017941 */ /* 0x000fea0003800000 */
.L_x_130:
        /* <DEDUP_REMOVED lines=12> */
.L_x_133:
[----:B------:R-:W-:Y:S05]  /*8270*/  BSYNC B1 ;  /* 0x0000000000017941 */ /* 0x000fea0003800000 */
.L_x_132:
        /* <DEDUP_REMOVED lines=12> */
.L_x_135:
[----:B------:R-:W-:Y:S05]  /*8340*/  BSYNC B1 ;  /* 0x0000000000017941 */ /* 0x000fea0003800000 */
.L_x_134:
        /* <DEDUP_REMOVED lines=12> */
.L_x_137:
[----:B------:R-:W-:Y:S05]  /*8410*/  BSYNC B1 ;  /* 0x0000000000017941 */ /* 0x000fea0003800000 */
.L_x_136:
        /* <DEDUP_REMOVED lines=12> */
.L_x_139:
[----:B------:R-:W-:Y:S05]  /*84e0*/  BSYNC B1 ;  /* 0x0000000000017941 */ /* 0x000fea0003800000 */
.L_x_138:
        /* <DEDUP_REMOVED lines=12> */
.L_x_141:
[----:B------:R-:W-:Y:S05]  /*85b0*/  BSYNC B1 ;  /* 0x0000000000017941 */ /* 0x000fea0003800000 */
.L_x_140:
        /* <DEDUP_REMOVED lines=12> */
.L_x_143:
[----:B------:R-:W-:Y:S05]  /*8680*/  BSYNC B1 ;  /* 0x0000000000017941 */ /* 0x000fea0003800000 */
.L_x_142:
        /* <DEDUP_REMOVED lines=12> */
.L_x_145:
[----:B------:R-:W-:Y:S05]  /*8750*/  BSYNC B1 ;  /* 0x0000000000017941 */ /* 0x000fea0003800000 */
.L_x_144:
        /* <DEDUP_REMOVED lines=12> */
.L_x_147:
[----:B------:R-:W-:Y:S05]  /*8820*/  BSYNC B1 ;  /* 0x0000000000017941 */ /* 0x000fea0003800000 */
.L_x_146:
        /* <DEDUP_REMOVED lines=12> */
.L_x_149:
[----:B------:R-:W-:Y:S05]  /*88f0*/  BSYNC B1 ;  /* 0x0000000000017941 */ /* 0x000fea0003800000 */
.L_x_148:
        /* <DEDUP_REMOVED lines=12> */
.L_x_151:
[----:B------:R-:W-:Y:S05]  /*89c0*/  BSYNC B1 ;  /* 0x0000000000017941 */ /* 0x000fea0003800000 */
.L_x_150:
        /* <DEDUP_REMOVED lines=12> */
.L_x_153:
[----:B------:R-:W-:Y:S05]  /*8a90*/  BSYNC B1 ;  /* 0x0000000000017941 */ /* 0x000fea0003800000 */
.L_x_152:
        /* <DEDUP_REMOVED lines=12> */
.L_x_155:
[----:B------:R-:W-:Y:S05]  /*8b60*/  BSYNC B1 ;  /* 0x0000000000017941 */ /* 0x000fea0003800000 */
.L_x_154:
        /* <DEDUP_REMOVED lines=12> */
.L_x_157:
[----:B------:R-:W-:Y:S05]  /*8c30*/  BSYNC B1 ;  /* 0x0000000000017941 */ /* 0x000fea0003800000 */
.L_x_156:
        /* <DEDUP_REMOVED lines=12> */
.L_x_159:
[----:B------:R-:W-:Y:S05]  /*8d00*/  BSYNC B1 ;  /* 0x0000000000017941 */ /* 0x000fea0003800000 */
.L_x_158:
        /* <DEDUP_REMOVED lines=12> */
.L_x_161:
[----:B------:R-:W-:Y:S05]  /*8dd0*/  BSYNC B1 ;  /* 0x0000000000017941 */ /* 0x000fea0003800000 */
.L_x_160:
        /* <DEDUP_REMOVED lines=12> */
.L_x_163:
[----:B------:R-:W-:Y:S05]  /*8ea0*/  BSYNC B1 ;  /* 0x0000000000017941 */ /* 0x000fea0003800000 */
.L_x_162:
        /* <DEDUP_REMOVED lines=12> */
.L_x_165:
[----:B------:R-:W-:Y:S05]  /*8f70*/  BSYNC B1 ;  /* 0x0000000000017941 */ /* 0x000fea0003800000 */
.L_x_164:
        /* <DEDUP_REMOVED lines=12> */
.L_x_167:
[----:B------:R-:W-:Y:S05]  /*9040*/  BSYNC B1 ;  /* 0x0000000000017941 */ /* 0x000fea0003800000 */
.L_x_166:
        /* <DEDUP_REMOVED lines=12> */
.L_x_169:
[----:B------:R-:W-:Y:S05]  /*9110*/  BSYNC B1 ;  /* 0x0000000000017941 */ /* 0x000fea0003800000 */
.L_x_168:
        /* <DEDUP_REMOVED lines=12> */
.L_x_171:
[----:B------:R-:W-:Y:S05]  /*91e0*/  BSYNC B1 ;  /* 0x0000000000017941 */ /* 0x000fea0003800000 */
.L_x_170:
        /* <DEDUP_REMOVED lines=12> */
.L_x_173:
[----:B------:R-:W-:Y:S05]  /*92b0*/  BSYNC B1 ;  /* 0x0000000000017941 */ /* 0x000fea0003800000 */
.L_x_172:
        /* <DEDUP_REMOVED lines=12> */
.L_x_175:
[----:B------:R-:W-:Y:S05]  /*9380*/  BSYNC B1 ;  /* 0x0000000000017941 */ /* 0x000fea0003800000 */
.L_x_174:
        /* <DEDUP_REMOVED lines=12> */
.L_x_177:
[----:B------:R-:W-:Y:S05]  /*9450*/  BSYNC B1 ;  /* 0x0000000000017941 */ /* 0x000fea0003800000 */
.L_x_176:
        /* <DEDUP_REMOVED lines=12> */
.L_x_179:
[----:B------:R-:W-:Y:S05]  /*9520*/  BSYNC B1 ;  /* 0x0000000000017941 */ /* 0x000fea0003800000 */
.L_x_178:
        /* <DEDUP_REMOVED lines=12> */
.L_x_181:
[----:B------:R-:W-:Y:S05]  /*95f0*/  BSYNC B1 ;  /* 0x0000000000017941 */ /* 0x000fea0003800000 */
.L_x_180:
        /* <DEDUP_REMOVED lines=12> */
.L_x_183:
[----:B------:R-:W-:Y:S05]  /*96c0*/  BSYNC B1 ;  /* 0x0000000000017941 */ /* 0x000fea0003800000 */
.L_x_182:
        /* <DEDUP_REMOVED lines=12> */
.L_x_185:
[----:B------:R-:W-:Y:S05]  /*9790*/  BSYNC B1 ;  /* 0x0000000000017941 */ /* 0x000fea0003800000 */
.L_x_184:
        /* <DEDUP_REMOVED lines=12> */
.L_x_187:
[----:B------:R-:W-:Y:S05]  /*9860*/  BSYNC B1 ;  /* 0x0000000000017941 */ /* 0x000fea0003800000 */
.L_x_186:
        /* <DEDUP_REMOVED lines=12> */
.L_x_189:
[----:B------:R-:W-:Y:S05]  /*9930*/  BSYNC B1 ;  /* 0x0000000000017941 */ /* 0x000fea0003800000 */
.L_x_188:
        /* <DEDUP_REMOVED lines=12> */
.L_x_191:
[----:B------:R-:W-:Y:S05]  /*9a00*/  BSYNC B1 ;  /* 0x0000000000017941 */ /* 0x000fea0003800000 */
.L_x_190:
[----:B-----5:R-:W-:Y:S01]  /*9a10*/  LOP3.LUT R32, R32, 0xff, RZ, 0xc0, !PT ;  /* 0x000000ff20207812 */ /* 0x020fe200078ec0ff */
[----:B------:R-:W-:Y:S01]  /*9a20*/  BSSY B1, `(.L_x_192) ;  /* 0x000000b000017945 */ /* 0x000fe20003800000 */
[----:B------:R-:W-:Y:S02]  /*9a30*/  ISETP.LT.OR P3, PT, R34, 0x99, !P1 ;  /* 0x000000992200780c */ /* 0x000fe40004f61670 */
[----:B------:R-:W-:-:S05]  /*9a40*/  F2FP.F16.E5M2.UNPACK_B R32, R32 ;  /* 0x00000020ff20723e */ /* 0x000fca00020004ff */
[----:B------:R-:W-:-:S05]  /*9a50*/  HADD2.F32 R32, -RZ, R32.H0_H0 ;  /* 0x20000020ff207230 */ /* 0x000fca0000004100 */
[----:B------:R-:W-:-:S04]  /*9a60*/  FMUL R32, R32, UR24 ;  /* 0x0000001820207c20 */ /* 0x000fc80008400000 */
[----:B------:R-:W-:Y:S01]  /*9a70*/  FFMA R32, R23, UR25, R32 ;  /* 0x0000001917207c23 */ /* 0x000fe20008000020 */
[----:B------:R-:W-:-:S04]  /*9a80*/  PRMT R23, RZ, 0x7610, R23 ;  /* 0x00007610ff177816 */ /* 0x000fc80000000017 */
[----:B0-----:R-:W-:-:S05]  /*9a90*/  F2FP.SATFINITE.E5M2.F32.PACK_AB_MERGE_C R33, RZ, R32, RZ ;  /* 0x00000020ff21723e */ /* 0x001fca00048060ff */
[----:B------:R0:W-:Y:S01]  /*9aa0*/  @!P2 STG.E.U8 desc[UR18][R24.64+0x99], R33 ;  /* 0x000099211800a986 */ /* 0x0001e2000c101112 */
[----:B------:R-:W-:Y:S05]  /*9ab0*/  @P3 BRA `(.L_x_193) ;  /* 0x0000000000043947 */ /* 0x000fea0003800000 */
[----:B------:R0:W5:Y:S02]  /*9ac0*/  LDG.E.U8 R23, desc[UR18][R30.64+0x98] ;  /* 0x000098121e177981 */ /* 0x000164000c1e1100 */
.L_x_193:
[----:B------:R-:W-:Y:S05]  /*9ad0*/  BSYNC B1 ;  /* 0x0000000000017941 */ /* 0x000fea0003800000 */
.L_x_192:
        /* <DEDUP_REMOVED lines=8> */
[----:B------:R-:W-:-:S05]  /*9b60*/  F2FP.SATFINITE.E5M2.F32.PACK_AB_MERGE_C R23, RZ, R23, RZ ;  /* 0x00000017ff17723e */ /* 0x000fca00048060ff */
[----:B------:R0:W-:Y:S01]  /*9b70*/  @!P3 STG.E.U8 desc[UR18][R26.64+0x98], R23 ;  /* 0x000098171a00b986 */ /* 0x0001e2000c101112 */
[----:B------:R-:W-:Y:S05]  /*9b80*/  @P2 BRA `(.L_x_195) ;  /* 0x0000000000042947 */ /* 0x000fea0003800000 */
[----:B------:R0:W5:Y:S02]  /*9b90*/  LDG.E.U8 R22, desc[UR18][R30.64+0x99] ;  /* 0x000099121e167981 */ /* 0x000164000c1e1100 */
.L_x_195:
[----:B------:R-:W-:Y:S05]  /*9ba0*/  BSYNC B1 ;  /* 0x0000000000017941 */ /* 0x000fea0003800000 */
.L_x_194:
        /* <DEDUP_REMOVED lines=12> */
.L_x_197:
[----:B------:R-:W-:Y:S05]  /*9c70*/  BSYNC B1 ;  /* 0x0000000000017941 */ /* 0x000fea0003800000 */
.L_x_196:
        /* <DEDUP_REMOVED lines=12> */
.L_x_199:
[----:B------:R-:W-:Y:S05]  /*9d40*/  BSYNC B1 ;  /* 0x0000000000017941 */ /* 0x000fea0003800000 */
.L_x_198:
        /* <DEDUP_REMOVED lines=12> */
.L_x_201:
[----:B------:R-:W-:Y:S05]  /*9e10*/  BSYNC B1 ;  /* 0x0000000000017941 */ /* 0x000fea0003800000 */
.L_x_200:
        /* <DEDUP_REMOVED lines=12> */
.L_x_203:
[----:B------:R-:W-:Y:S05]  /*9ee0*/  BSYNC B1 ;  /* 0x0000000000017941 */ /* 0x000fea0003800000 */
.L_x_202:
        /* <DEDUP_REMOVED lines=12> */
.L_x_205:
[----:B------:R-:W-:Y:S05]  /*9fb0*/  BSYNC B1 ;  /* 0x0000000000017941 */ /* 0x000fea0003800000 */
.L_x_204:
        /* <DEDUP_REMOVED lines=12> */
.L_x_207:
[----:B------:R-:W-:Y:S05]  /*a080*/  BSYNC B1 ;  /* 0x0000000000017941 */ /* 0x000fea0003800000 */
.L_x_206:
        /* <DEDUP_REMOVED lines=12> */
.L_x_209:
[----:B------:R-:W-:Y:S05]  /*a150*/  BSYNC B1 ;  /* 0x0000000000017941 */ /* 0x000fea0003800000 */
.L_x_208:
        /* <DEDUP_REMOVED lines=12> */
.L_x_211:
[----:B------:R-:W-:Y:S05]  /*a220*/  BSYNC B1 ;  /* 0x0000000000017941 */ /* 0x000fea0003800000 */
.L_x_210:
        /* <DEDUP_REMOVED lines=12> */
.L_x_213:
[----:B------:R-:W-:Y:S05]  /*a2f0*/  BSYNC B1 ;  /* 0x0000000000017941 */ /* 0x000fea0003800000 */
.L_x_212:
        /* <DEDUP_REMOVED lines=12> */
.L_x_215:
[----:B------:R-:W-:Y:S05]  /*a3c0*/  BSYNC B1 ;  /* 0x0000000000017941 */ /* 0x000fea0003800000 */
.L_x_214:
        /* <DEDUP_REMOVED lines=12> */
.L_x_217:
[----:B------:R-:W-:Y:S05]  /*a490*/  BSYNC B1 ;  /* 0x0000000000017941 */ /* 0x000fea0003800000 */
.L_x_216:
        /* <DEDUP_REMOVED lines=12> */
.L_x_219:
[----:B------:R-:W-:Y:S05]  /*a560*/  BSYNC B1 ;  /* 0x0000000000017941 */ /* 0x000fea0003800000 */
.L_x_218:
        /* <DEDUP_REMOVED lines=12> */
.L_x_221:
[----:B------:R-:W-:Y:S05]  /*a630*/  BSYNC B1 ;  /* 0x0000000000017941 */ /* 0x000fea0003800000 */
.L_x_220:
        /* <DEDUP_REMOVED lines=12> */
.L_x_223:
[----:B------:R-:W-:Y:S05]  /*a700*/  BSYNC B1 ;  /* 0x0000000000017941 */ /* 0x000fea0003800000 */
.L_x_222:
        /* <DEDUP_REMOVED lines=12> */
.L_x_225:
[----:B------:R-:W-:Y:S05]  /*a7d0*/  BSYNC B1 ;  /* 0x0000000000017941 */ /* 0x000fea0003800000 */
.L_x_224:
        /* <DEDUP_REMOVED lines=12> */
.L_x_227:
[----:B------:R-:W-:Y:S05]  /*a8a0*/  BSYNC B1 ;  /* 0x0000000000017941 */ /* 0x000fea0003800000 */
.L_x_226:
        /* <DEDUP_REMOVED lines=12> */
.L_x_229:
[----:B------:R-:W-:Y:S05]  /*a970*/  BSYNC B1 ;  /* 0x0000000000017941 */ /* 0x000fea0003800000 */
.L_x_228:
        /* <DEDUP_REMOVED lines=12> */
.L_x_231:
[----:B------:R-:W-:Y:S05]  /*aa40*/  BSYNC B1 ;  /* 0x0000000000017941 */ /* 0x000fea0003800000 */
.L_x_230:
        /* <DEDUP_REMOVED lines=12> */
.L_x_233:
[----:B------:R-:W-:Y:S05]  /*ab10*/  BSYNC B1 ;  /* 0x0000000000017941 */ /* 0x000fea0003800000 */
.L_x_232:
        /* <DEDUP_REMOVED lines=12> */
.L_x_235:
[----:B------:R-:W-:Y:S05]  /*abe0*/  BSYNC B1 ;  /* 0x0000000000017941 */ /* 0x000fea0003800000 */
.L_x_234:
[----:B-----5:R-:W-:Y:S01]  /*abf0*/  LOP3.LUT R2, R2, 0xff, RZ, 0xc0, !PT ;  /* 0x000000ff02027812 */ /* 0x020fe200078ec0ff */
[----:B------:R-:W-:Y:S01]  /*ac00*/  BSSY B1, `(.L_x_236) ;  /* 0x000000b000017945 */ /* 0x000fe20003800000 */
[----:B------:R-:W-:Y:S02]  /*ac10*/  ISETP.LT.OR P3, PT, R34, 0xc9, !P0 ;  /* 0x000000c92200780c */ /* 0x000fe40004761670 */
[----:B------:R-:W-:-:S05]  /*ac20*/  F2FP.F16.E5M2.UNPACK_B R2, R2 ;  /* 0x00000002ff02723e */ /* 0x000fca00020004ff */
[----:B------:R-:W-:-:S05]  /*ac30*/  HADD2.F32 R2, -RZ, R2.H0_H0 ;  /* 0x20000002ff027230 */ /* 0x000fca0000004100 */
[----:B0-----:R-:W-:-:S04]  /*ac40*/  FMUL R3, R2, UR24 ;  /* 0x0000001802037c20 */ /* 0x001fc80008400000 */
[----:B------:R-:W-:Y:S01]  /*ac50*/  FFMA R3, R0, UR25, R3 ;  /* 0x0000001900037c23 */ /* 0x000fe20008000003 */
[----:B------:R-:W-:-:S04]  /*ac60*/  PRMT R0, RZ, 0x7610, R0 ;  /* 0x00007610ff007816 */ /* 0x000fc80000000000 */
[----:B------:R-:W-:-:S05]  /*ac70*/  F2FP.SATFINITE.E5M2.F32.PACK_AB_MERGE_C R3, RZ, R3, RZ ;  /* 0x00000003ff03723e */ /* 0x000fca00048060ff */
[----:B------:R0:W-:Y:S01]  /*ac80*/  @!P2 STG.E.U8 desc[UR18][R26.64+0xc1], R3 ;  /* 0x0000c1031a00a986 */ /* 0x0001e2000c101112 */
[----:B------:R-:W-:Y:S05]  /*ac90*/  @P3 BRA `(.L_x_237) ;  /* 0x0000000000043947 */ /* 0x000fea0003800000 */
[----:B------:R0:W5:Y:S02]  /*aca0*/  LDG.E.U8 R0, desc[UR18][R28.64+0xc8] ;  /* 0x0000c8121c007981 */ /* 0x000164000c1e1100 */
.L_x_237:
[----:B------:R-:W-:Y:S05]  /*acb0*/  BSYNC B1 ;  /* 0x0000000000017941 */ /* 0x000fea0003800000 */
.L_x_236:
[----:B------:R-:W2:Y:S01]  /*acc0*/  LDL.LU R2, [R1] ;  /* 0x0000000001027983 */ /* 0x000ea20000300800 */
[----:B-----5:R-:W-:Y:S01]  /*acd0*/  LOP3.LUT R0, R0, 0xff, RZ, 0xc0, !PT ;  /* 0x000000ff00007812 */ /* 0x020fe200078ec0ff */
[----:B------:R-:W-:Y:S01]  /*ace0*/  BSSY B1, `(.L_x_238) ;  /* 0x000000b000017945 */ /* 0x000fe20003800000 */
[----:B------:R-:W-:Y:S02]  /*acf0*/  ISETP.LT.OR P2, PT, R34, 0xca, !P0 ;  /* 0x000000ca2200780c */ /* 0x000fe40004741670 */
[----:B------:R-:W-:-:S05]  /*ad00*/  F2FP.F16.E5M2.UNPACK_B R0, R0 ;  /* 0x00000000ff00723e */ /* 0x000fca00020004ff */
[----:B------:R-:W-:-:S05]  /*ad10*/  HADD2.F32 R0, -RZ, R0.H0_H0 ;  /* 0x20000000ff007230 */ /* 0x000fca0000004100 */
[----:B------:R-:W-:-:S04]  /*ad20*/  FMUL R0, R0, UR24 ;  /* 0x0000001800007c20 */ /* 0x000fc80008400000 */
[----:B--2---:R-:W-:-:S05]  /*ad30*/  FFMA R0, R2, UR25, R0 ;  /* 0x0000001902007c23 */ /* 0x004fca0008000000 */
[----:B0-----:R-:W-:Y:S02]  /*ad40*/  F2FP.SATFINITE.E5M2.F32.PACK_AB_MERGE_C R3, RZ, R0, RZ ;  /* 0x00000000ff03723e */ /* 0x001fe400048060ff */
[----:B------:R-:W-:-:S03]  /*ad50*/  PRMT R0, RZ, 0x7610, R0 ;  /* 0x00007610ff007816 */ /* 0x000fc60000000000 */
[----:B------:R0:W-:Y:S01]  /*ad60*/  @!P3 STG.E.U8 desc[UR18][R24.64+0xc8], R3 ;  /* 0x0000c8031800b986 */ /* 0x0001e2000c101112 */
[----:B------:R-:W-:Y:S05]  /*ad70*/  @P2 BRA `(.L_x_239) ;  /* 0x0000000000042947 */ /* 0x000fea0003800000 */
[----:B------:R2:W5:Y:S02]  /*ad80*/  LDG.E.U8 R0, desc[UR18][R28.64+0xc9] ;  /* 0x0000c9121c007981 */ /* 0x000564000c1e1100 */
.L_x_239:
[----:B------:R-:W-:Y:S05]  /*ad90*/  BSYNC B1 ;  /* 0x0000000000017941 */ /* 0x000fea0003800000 */
.L_x_238:
[----:B------:R-:W3:Y:S01]  /*ada0*/  LDL.LU R2, [R1+0x4] ;  /* 0x0000040001027983 */ /* 0x000ee20000300800 */
[----:B-----5:R-:W-:Y:S01]  /*adb0*/  LOP3.LUT R0, R0, 0xff, RZ, 0xc0, !PT ;  /* 0x000000ff00007812 */ /* 0x020fe200078ec0ff */
[----:B------:R-:W-:Y:S01]  /*adc0*/  BSSY B1, `(.L_x_240) ;  /* 0x000000b000017945 */ /* 0x000fe20003800000 */
[----:B------:R-:W-:Y:S02]  /*add0*/  ISETP.LT.OR P3, PT, R34, 0xc9, !P1 ;  /* 0x000000c92200780c */ /* 0x000fe40004f61670 */
[----:B------:R-:W-:-:S05]  /*ade0*/  F2FP.F16.E5M2.UNPACK_B R0, R0 ;  /* 0x00000000ff00723e */ /* 0x000fca00020004ff */
[----:B------:R-:W-:-:S05]  /*adf0*/  HADD2.F32 R0, -RZ, R0.H0_H0 ;  /* 0x20000000ff007230 */ /* 0x000fca0000004100 */
[----:B------:R-:W-:-:S04]  /*ae00*/  FMUL R0, R0, UR24 ;  /* 0x0000001800007c20 */ /* 0x000fc80008400000 */
[----:B---3--:R-:W-:-:S05]  /*ae10*/  FFMA R0, R2, UR25, R0 ;  /* 0x0000001902007c23 */ /* 0x008fca0008000000 */
[----:B0-----:R-:W-:Y:S02]  /*ae20*/  F2FP.SATFINITE.E5M2.F32.PACK_AB_MERGE_C R3, RZ, R0, RZ ;  /* 0x00000000ff03723e */ /* 0x001fe400048060ff */
[----:B------:R-:W-:-:S03]  /*ae30*/  PRMT R0, RZ, 0x7610, R0 ;  /* 0x00007610ff007816 */ /* 0x000fc60000000000 */
[----:B------:R0:W-:Y:S01]  /*ae40*/  @!P2 STG.E.U8 desc[UR18][R24.64+0xc9], R3 ;  /* 0x0000c9031800a986 */ /* 0x0001e2000c101112 */
[----:B------:R-:W-:Y:S05]  /*ae50*/  @P3 BRA `(.L_x_241) ;  /* 0x0000000000043947 */ /* 0x000fea0003800000 */
[----:B------:R3:W5:Y:S02]  /*ae60*/  LDG.E.U8 R0, desc[UR18][R30.64+0xc8] ;  /* 0x0000c8121e007981 */ /* 0x000764000c1e1100 */
.L_x_241:
[----:B------:R-:W-:Y:S05]  /*ae70*/  BSYNC B1 ;  /* 0x0000000000017941 */ /* 0x000fea0003800000 */
.L_x_240:
[----:B------:R-:W2:Y:S01]  /*ae80*/  LDL.LU R2, [R1+0x8] ;  /* 0x0000080001027983 */ /* 0x000ea20000300800 */
        /* <DEDUP_REMOVED lines=12> */
.L_x_243:
[----:B------:R-:W-:Y:S05]  /*af50*/  BSYNC B1 ;  /* 0x0000000000017941 */ /* 0x000fea0003800000 */
.L_x_242:
        /* <DEDUP_REMOVED lines=13> */
.L_x_245:
[----:B------:R-:W-:Y:S05]  /*b030*/  BSYNC B1 ;  /* 0x0000000000017941 */ /* 0x000fea0003800000 */
.L_x_244:
        /* <DEDUP_REMOVED lines=13> */
.L_x_247:
[----:B------:R-:W-:Y:S05]  /*b110*/  BSYNC B1 ;  /* 0x0000000000017941 */ /* 0x000fea0003800000 */
.L_x_246:
        /* <DEDUP_REMOVED lines=13> */
.L_x_249:
[----:B------:R-:W-:Y:S05]  /*b1f0*/  BSYNC B1 ;  /* 0x0000000000017941 */ /* 0x000fea0003800000 */
.L_x_248:
        /* <DEDUP_REMOVED lines=13> */
.L_x_251:
[----:B------:R-:W-:Y:S05]  /*b2d0*/  BSYNC B1 ;  /* 0x0000000000017941 */ /* 0x000fea0003800000 */
.L_x_250:
        /* <DEDUP_REMOVED lines=13> */
.L_x_253:
[----:B------:R-:W-:Y:S05]  /*b3b0*/  BSYNC B1 ;  /* 0x0000000000017941 */ /* 0x000fea0003800000 */
.L_x_252:
        /* <DEDUP_REMOVED lines=13> */
.L_x_255:
[----:B------:R-:W-:Y:S05]  /*b490*/  BSYNC B1 ;  /* 0x0000000000017941 */ /* 0x000fea0003800000 */
.L_x_254:
        /* <DEDUP_REMOVED lines=13> */
.L_x_257:
[----:B------:R-:W-:Y:S05]  /*b570*/  BSYNC B1 ;  /* 0x0000000000017941 */ /* 0x000fea0003800000 */
.L_x_256:
        /* <DEDUP_REMOVED lines=13> */
.L_x_259:
[----:B------:R-:W-:Y:S05]  /*b650*/  BSYNC B1 ;  /* 0x0000000000017941 */ /* 0x000fea0003800000 */
.L_x_258:
        /* <DEDUP_REMOVED lines=13> */
.L_x_261:
[----:B------:R-:W-:Y:S05]  /*b730*/  BSYNC B1 ;  /* 0x0000000000017941 */ /* 0x000fea0003800000 */
.L_x_260:
        /* <DEDUP_REMOVED lines=13> */
.L_x_263:
[----:B------:R-:W-:Y:S05]  /*b810*/  BSYNC B1 ;  /* 0x0000000000017941 */ /* 0x000fea0003800000 */
.L_x_262:
        /* <DEDUP_REMOVED lines=13> */
.L_x_265:
[----:B------:R-:W-:Y:S05]  /*b8f0*/  BSYNC B1 ;  /* 0x0000000000017941 */ /* 0x000fea0003800000 */
.L_x_264:
        /* <DEDUP_REMOVED lines=13> */
.L_x_267:
[----:B------:R-:W-:Y:S05]  /*b9d0*/  BSYNC B1 ;  /* 0x0000000000017941 */ /* 0x000fea0003800000 */
.L_x_266:
        /* <DEDUP_REMOVED lines=13> */
.L_x_269:
[----:B------:R-:W-:Y:S05]  /*bab0*/  BSYNC B1 ;  /* 0x0000000000017941 */ /* 0x000fea0003800000 */
.L_x_268:
        /* <DEDUP_REMOVED lines=13> */
.L_x_271:
[----:B------:R-:W-:Y:S05]  /*bb90*/  BSYNC B1 ;  /* 0x0000000000017941 */ /* 0x000fea0003800000 */
.L_x_270:
        /* <DEDUP_REMOVED lines=13> */
.L_x_273:
[----:B------:R-:W-:Y:S05]  /*bc70*/  BSYNC B1 ;  /* 0x0000000000017941 */ /* 0x000fea0003800000 */
.L_x_272:
        /* <DEDUP_REMOVED lines=13> */
.L_x_275:
[----:B------:R-:W-:Y:S05]  /*bd50*/  BSYNC B1 ;  /* 0x0000000000017941 */ /* 0x000fea0003800000 */
.L_x_274:
        /* <DEDUP_REMOVED lines=13> */
.L_x_277:
[----:B------:R-:W-:Y:S05]  /*be30*/  BSYNC B1 ;  /* 0x0000000000017941 */ /* 0x000fea0003800000 */
.L_x_276:
        /* <DEDUP_REMOVED lines=13> */
.L_x_279:
[----:B------:R-:W-:Y:S05]  /*bf10*/  BSYNC B1 ;  /* 0x0000000000017941 */ /* 0x000fea0003800000 */
.L_x_278:
        /* <DEDUP_REMOVED lines=13> */
.L_x_281:
[----:B------:R-:W-:Y:S05]  /*bff0*/  BSYNC B1 ;  /* 0x0000000000017941 */ /* 0x000fea0003800000 */
.L_x_280:
        /* <DEDUP_REMOVED lines=13> */
.L_x_283:
[----:B------:R-:W-:Y:S05]  /*c0d0*/  BSYNC B1 ;  /* 0x0000000000017941 */ /* 0x000fea0003800000 */
.L_x_282:
        /* <DEDUP_REMOVED lines=13> */
.L_x_285:
[----:B------:R-:W-:Y:S05]  /*c1b0*/  BSYNC B1 ;  /* 0x0000000000017941 */ /* 0x000fea0003800000 */
.L_x_284:
        /* <DEDUP_REMOVED lines=13> */
.L_x_287:
[----:B------:R-:W-:Y:S05]  /*c290*/  BSYNC B1 ;  /* 0x0000000000017941 */ /* 0x000fea0003800000 */
.L_x_286:
        /* <DEDUP_REMOVED lines=13> */
.L_x_289:
[----:B------:R-:W-:Y:S05]  /*c370*/  BSYNC B1 ;  /* 0x0000000000017941 */ /* 0x000fea0003800000 */
.L_x_288:
        /* <DEDUP_REMOVED lines=13> */
.L_x_291:
[----:B------:R-:W-:Y:S05]  /*c450*/  BSYNC B1 ;  /* 0x0000000000017941 */ /* 0x000fea0003800000 */
.L_x_290:
[----:B------:R-:W-:Y:S05]  /*c460*/  @P1 BRA `(.L_x_292) ;  /* 0x00000020009c1947 */ /* 0x000fea0003800000 */
[----:B------:R-:W2:Y:S01]  /*c470*/  LDL.LU R2, [R1+0x6c] ;  /* 0x00006c0001027983 */ /* 0x000ea20000300800 */
[----:B-----5:R-:W-:-:S04]  /*c480*/  LOP3.LUT R0, R0, 0xff, RZ, 0xc0, !PT ;  /* 0x000000ff00007812 */ /* 0x020fc800078ec0ff */
[----:B------:R-:W-:-:S05]  /*c490*/  F2FP.F16.E5M2.UNPACK_B R0, R0 ;  /* 0x00000000ff00723e */ /* 0x000fca00020004ff */
[----:B------:R-:W-:-:S05]  /*c4a0*/  HADD2.F32 R0, -RZ, R0.H0_H0 ;  /* 0x20000000ff007230 */ /* 0x000fca0000004100 */
[----:B------:R-:W-:-:S04]  /*c4b0*/  FMUL R0, R0, UR24 ;  /* 0x0000001800007c20 */ /* 0x000fc80008400000 */
[----:B--2---:R-:W-:-:S05]  /*c4c0*/  FFMA R0, R2, UR25, R0 ;  /* 0x0000001902007c23 */ /* 0x004fca0008000000 */
[----:B0-----:R-:W-:-:S05]  /*c4d0*/  F2FP.SATFINITE.E5M2.F32.PACK_AB_MERGE_C R3, RZ, R0, RZ ;  /* 0x00000000ff03723e */ /* 0x001fca00048060ff */
[----:B------:R0:W-:Y:S01]  /*c4e0*/  STG.E.U8 desc[UR18][R26.64+0xf9], R3 ;  /* 0x0000f9031a007986 */ /* 0x0001e2000c101112 */
[----:B------:R-:W-:Y:S05]  /*c4f0*/  BRA `(.L_x_292) ;  /* 0x0000002000787947 */ /* 0x000fea0003800000 */
.L_x_35:
[C---:B------:R-:W-:Y:S01]  /*c500*/  ISETP.GE.AND P1, PT, R39.reuse, 0x1, PT ;  /* 0x000000012700780c */ /* 0x040fe20003f26270 */
[----:B------:R-:W-:Y:S01]  /*c510*/  FMUL R228, R228, UR25 ;  /* 0x00000019e4e47c20 */ /* 0x000fe20008400000 */
[----:B------:R-:W-:Y:S01]  /*c520*/  ISETP.GE.AND P0, PT, R39, 0x9, PT ;  /* 0x000000092700780c */ /* 0x000fe20003f06270 */
[----:B------:R-:W-:Y:S01]  /*c530*/  FMUL R227, R227, UR25 ;  /* 0x00000019e3e37c20 */ /* 0x000fe20008400000 */
[C---:B------:R-:W-:Y:S02]  /*c540*/  ISETP.LT.OR P2, PT, R34.reuse, 0x1, !P1 ;  /* 0x000000012200780c */ /* 0x040fe40004f41670 */
[C---:B------:R-:W-:Y:S02]  /*c550*/  ISETP.LT.OR P3, PT, R34.reuse, 0x2, !P1 ;  /* 0x000000022200780c */ /* 0x040fe40004f61670 */
[----:B------:R-:W-:Y:S01]  /*c560*/  ISETP.LT.OR P4, PT, R34, 0x2, !P0 ;  /* 0x000000022200780c */ /* 0x000fe20004781670 */
[----:B------:R-:W-:Y:S01]  /*c570*/  FMUL R225, R225, UR25 ;  /* 0x00000019e1e17c20 */ /* 0x000fe20008400000 */
[----:B------:R-:W-:Y:S01]  /*c580*/  F2FP.SATFINITE.E5M2.F32.PACK_AB_MERGE_C R29, RZ, R228, RZ ;  /* 0x000000e4ff1d723e */ /* 0x000fe200048060ff */
[----:B------:R-:W-:Y:S01]  /*c590*/  FMUL R226, R226, UR25 ;  /* 0x00000019e2e27c20 */ /* 0x000fe20008400000 */
[----:B------:R-:W-:Y:S01]  /*c5a0*/  F2FP.SATFINITE.E5M2.F32.PACK_AB_MERGE_C R227, RZ, R227, RZ ;  /* 0x000000e3ffe3723e */ /* 0x000fe200048060ff */
[----:B------:R-:W-:Y:S01]  /*c5b0*/  FMUL R224, R224, UR25 ;  /* 0x00000019e0e07c20 */ /* 0x000fe20008400000 */
[----:B------:R-:W-:-:S03]  /*c5c0*/  F2FP.SATFINITE.E5M2.F32.PACK_AB_MERGE_C R225, RZ, R225, RZ ;  /* 0x000000e1ffe1723e */ /* 0x000fc600048060ff */
[----:B------:R0:W-:Y:S01]  /*c5d0*/  @!P2 STG.E.U8 desc[UR18][R24.64], R29 ;  /* 0x0000001d1800a986 */ /* 0x0001e2000c101112 */
[----:B------:R-:W-:-:S03]  /*c5e0*/  F2FP.SATFINITE.E5M2.F32.PACK_AB_MERGE_C R31, RZ, R224, RZ ;  /* 0x000000e0ff1f723e */ /* 0x000fc600048060ff */
[----:B------:R2:W-:Y:S04]  /*c5f0*/  @!P3 STG.E.U8 desc[UR18][R24.64+0x1], R227 ;  /* 0x000001e31800b986 */ /* 0x0005e8000c101112 */
[----:B------:R3:W-:Y:S01]  /*c600*/  @!P4 STG.E.U8 desc[UR18][R26.64+0x1], R225 ;  /* 0x000001e11a00c986 */ /* 0x0007e2000c101112 */
[----:B0-----:R-:W-:-:S03]  /*c610*/  F2FP.SATFINITE.E5M2.F32.PACK_AB_MERGE_C R29, RZ, R226, RZ ;  /* 0x000000e2ff1d723e */ /* 0x001fc600048060ff */
[----:B--2---:R-:W2:Y:S01]  /*c620*/  LDL.LU R227, [R1+0xc] ;  /* 0x00000c0001e37983 */ /* 0x004ea20000300800 */
[C---:B------:R-:W-:Y:S01]  /*c630*/  ISETP.LT.OR P3, PT, R34.reuse, 0x1, !P0 ;  /* 0x000000012200780c */ /* 0x040fe20004761670 */
[----:B------:R-:W-:Y:S01]  /*c640*/  FMUL R223, R223, UR25 ;  /* 0x00000019dfdf7c20 */ /* 0x000fe20008400000 */
[C---:B------:R-:W-:Y:S01]  /*c650*/  ISETP.LT.OR P5, PT, R34.reuse, 0x9, !P1 ;  /* 0x000000092200780c */ /* 0x040fe20004fa1670 */
[----:B------:R-:W4:Y:S01]  /*c660*/  LDL.LU R226, [R1+0x8] ;  /* 0x0000080001e27983 */ /* 0x000f220000300800 */
[C---:B------:R-:W-:Y:S02]  /*c670*/  ISETP.LT.OR P6, PT, R34.reuse, 0xa, !P1 ;  /* 0x0000000a2200780c */ /* 0x040fe40004fc1670 */
[----:B------:R-:W-:Y:S01]  /*c680*/  ISETP.LT.OR P2, PT, R34, 0x9, !P0 ;  /* 0x000000092200780c */ /* 0x000fe20004741670 */
[----:B------:R-:W2:Y:S04]  /*c690*/  LDL.LU R224, [R1+0x4] ;  /* 0x0000040001e07983 */ /* 0x000ea80000300800 */
[----:B---3--:R-:W3:Y:S01]  /*c6a0*/  LDL.LU R225, [R1] ;  /* 0x0000000001e17983 */ /* 0x008ee20000300800 */
[----:B------:R-:W-:Y:S01]  /*c6b0*/  FMUL R222, R222, UR25 ;  /* 0x00000019dede7c20 */ /* 0x000fe20008400000 */
[----:B------:R-:W-:-:S04]  /*c6c0*/  F2FP.SATFINITE.E5M2.F32.PACK_AB_MERGE_C R223, RZ, R223, RZ ;  /* 0x000000dfffdf723e */ /* 0x000fc800048060ff */
[----:B------:R-:W-:Y:S01]  /*c6d0*/  F2FP.SATFINITE.E5M2.F32.PACK_AB_MERGE_C R33, RZ, R222, RZ ;  /* 0x000000deff21723e */ /* 0x000fe200048060ff */
[----:B------:R0:W-:Y:S01]  /*c6e0*/  @!P3 STG.E.U8 desc[UR18][R26.64], R29 ;  /* 0x0000001d1a00b986 */ /* 0x0001e2000c101112 */
[----:B------:R-:W-:-:S03]  /*c6f0*/  ISETP.LT.OR P3, PT, R34, 0xa, !P0 ;  /* 0x0000000a2200780c */ /* 0x000fc60004761670 */
[----:B------:R1:W-:Y:S01]  /*c700*/  @!P5 STG.E.U8 desc[UR18][R24.64+0x8], R31 ;  /* 0x0000081f1800d986 */ /* 0x0003e2000c101112 */
[----:B------:R-:W-:-:S03]  /*c710*/  ISETP.LT.OR P4, PT, R34, 0x12, !P1 ;  /* 0x000000122200780c */ /* 0x000fc60004f81670 */
[----:B------:R-:W-:Y:S01]  /*c720*/  @!P6 STG.E.U8 desc[UR18][R24.64+0x9], R223 ;  /* 0x000009df1800e986 */ /* 0x000fe2000c101112 */
[----:B------:R-:W-:-:S03]  /*c730*/  ISETP.LT.OR P5, PT, R34, 0x11, !P0 ;  /* 0x000000112200780c */ /* 0x000fc600047a1670 */
[----:B------:R-:W-:Y:S01]  /*c740*/  @!P2 STG.E.U8 desc[UR18][R26.64+0x8], R33 ;  /* 0x000008211a00a986 */ /* 0x000fe2000c101112 */
[C---:B------:R-:W-:Y:S01]  /*c750*/  ISETP.LT.OR P2, PT, R34.reuse, 0x11, !P1 ;  /* 0x000000112200780c */ /* 0x040fe20004f41670 */
[----:B------:R-:W-:Y:S01]  /*c760*/  FMUL R221, R221, UR25 ;  /* 0x00000019dddd7c20 */ /* 0x000fe20008400000 */
[----:B------:R-:W-:Y:S01]  /*c770*/  ISETP.LT.OR P6, PT, R34, 0x12, !P0 ;  /* 0x000000122200780c */ /* 0x000fe200047c1670 */
[----:B------:R-:W-:Y:S01]  /*c780*/  FMUL R220, R220, UR25 ;  /* 0x00000019dcdc7c20 */ /* 0x000fe20008400000 */
[----:B------:R-:W-:Y:S01]  /*c790*/  FMUL R219, R219, UR25 ;  /* 0x00000019dbdb7c20 */ /* 0x000fe20008400000 */
[----:B------:R-:W-:Y:S01]  /*c7a0*/  FMUL R218, R218, UR25 ;  /* 0x00000019dada7c20 */ /* 0x000fe20008400000 */
[----:B------:R-:W-:Y:S01]  /*c7b0*/  FMUL R217, R217, UR25 ;  /* 0x00000019d9d97c20 */ /* 0x000fe20008400000 */
[----:B------:R-:W-:Y:S01]  /*c7c0*/  F2FP.SATFINITE.E5M2.F32.PACK_AB_MERGE_C R221, RZ, R221, RZ ;  /* 0x000000ddffdd723e */ /* 0x000fe200048060ff */
[----:B------:R-:W-:Y:S01]  /*c7d0*/  FMUL R216, R216, UR25 ;  /* 0x00000019d8d87c20 */ /* 0x000fe20008400000 */
[----:B0-----:R-:W-:Y:S01]  /*c7e0*/  F2FP.SATFINITE.E5M2.F32.PACK_AB_MERGE_C R29, RZ, R220, RZ ;  /* 0x000000dcff1d723e */ /* 0x001fe200048060ff */
[----:B------:R-:W-:Y:S01]  /*c7f0*/  FMUL R215, R215, UR25 ;  /* 0x00000019d7d77c20 */ /* 0x000fe20008400000 */
[----:B------:R-:W-:Y:S01]  /*c800*/  F2FP.SATFINITE.E5M2.F32.PACK_AB_MERGE_C R219, RZ, R219, RZ ;  /* 0x000000dbffdb723e */ /* 0x000fe200048060ff */
[----:B------:R-:W-:Y:S01]  /*c810*/  FMUL R214, R214, UR25 ;  /* 0x00000019d6d67c20 */ /* 0x000fe20008400000 */
[----:B-1----:R-:W-:Y:S01]  /*c820*/  F2FP.SATFINITE.E5M2.F32.PACK_AB_MERGE_C R31, RZ, R218, RZ ;  /* 0x000000daff1f723e */ /* 0x002fe200048060ff */
[----:B------:R-:W-:Y:S01]  /*c830*/  FMUL R213, R213, UR25 ;  /* 0x00000019d5d57c20 */ /* 0x000fe20008400000 */
[----:B------:R-:W-:Y:S01]  /*c840*/  F2FP.SATFINITE.E5M2.F32.PACK_AB_MERGE_C R217, RZ, R217, RZ ;  /* 0x000000d9ffd9723e */ /* 0x000fe200048060ff */
[----:B------:R-:W-:Y:S01]  /*c850*/  @!P3 STG.E.U8 desc[UR18][R26.64+0x9], R221 ;  /* 0x000009dd1a00b986 */ /* 0x000fe2000c101112 */
[----:B------:R-:W-:-:S03]  /*c860*/  ISETP.LT.OR P3, PT, R34, 0x19, !P1 ;  /* 0x000000192200780c */ /* 0x000fc60004f61670 */
[----:B------:R0:W-:Y:S01]  /*c870*/  @!P2 STG.E.U8 desc[UR18][R24.64+0x10], R29 ;  /* 0x0000101d1800a986 */ /* 0x0001e2000c101112 */
[----:B------:R-:W-:-:S03]  /*c880*/  ISETP.LT.OR P2, PT, R34, 0x21, !P1 ;  /* 0x000000212200780c */ /* 0x000fc60004f41670 */
[----:B------:R-:W-:Y:S01]  /*c890*/  @!P4 STG.E.U8 desc[UR18][R24.64+0x11], R219 ;  /* 0x000011db1800c986 */ /* 0x000fe2000c101112 */
[----:B------:R-:W-:-:S03]  /*c8a0*/  ISETP.LT.OR P4, PT, R34, 0x1a, !P1 ;  /* 0x0000001a2200780c */ /* 0x000fc60004f81670 */
[----:B------:R1:W-:Y:S01]  /*c8b0*/  @!P5 STG.E.U8 desc[UR18][R26.64+0x10], R31 ;  /* 0x0000101f1a00d986 */ /* 0x0003e2000c101112 */
[----:B------:R-:W-:-:S03]  /*c8c0*/  ISETP.LT.OR P5, PT, R34, 0x19, !P0 ;  /* 0x000000192200780c */ /* 0x000fc600047a1670 */
[----:B------:R-:W-:Y:S01]  /*c8d0*/  @!P6 STG.E.U8 desc[UR18][R26.64+0x11], R217 ;  /* 0x000011d91a00e986 */ /* 0x000fe2000c101112 */
[----:B------:R-:W-:Y:S01]  /*c8e0*/  ISETP.LT.OR P6, PT, R34, 0x1a, !P0 ;  /* 0x0000001a2200780c */ /* 0x000fe200047c1670 */
[----:B------:R-:W-:Y:S01]  /*c8f0*/  FMUL R212, R212, UR25 ;  /* 0x00000019d4d47c20 */ /* 0x000fe20008400000 */
[----:B0-----:R-:W-:Y:S01]  /*c900*/  F2FP.SATFINITE.E5M2.F32.PACK_AB_MERGE_C R29, RZ, R216, RZ ;  /* 0x000000d8ff1d723e */ /* 0x001fe200048060ff */
[----:B------:R-:W-:Y:S01]  /*c910*/  FMUL R211, R211, UR25 ;  /* 0x00000019d3d37c20 */ /* 0x000fe20008400000 */
[----:B------:R-:W-:Y:S01]  /*c920*/  F2FP.SATFINITE.E5M2.F32.PACK_AB_MERGE_C R215, RZ, R215, RZ ;  /* 0x000000d7ffd7723e */ /* 0x000fe200048060ff */
[----:B------:R-:W-:Y:S01]  /*c930*/  FMUL R210, R210, UR25 ;  /* 0x00000019d2d27c20 */ /* 0x000fe20008400000 */
[----:B------:R-:W-:Y:S01]  /*c940*/  F2FP.SATFINITE.E5M2.F32.PACK_AB_MERGE_C R213, RZ, R213, RZ ;  /* 0x000000d5ffd5723e */ /* 0x000fe200048060ff */
[----:B------:R-:W-:Y:S01]  /*c950*/  FMUL R209, R209, UR25 ;  /* 0x00000019d1d17c20 */ /* 0x000fe20008400000 */
[----:B-1----:R-:W-:Y:S01]  /*c960*/  F2FP.SATFINITE.E5M2.F32.PACK_AB_MERGE_C R31, RZ, R214, RZ ;  /* 0x000000d6ff1f723e */ /* 0x002fe200048060ff */
[----:B------:R-:W-:Y:S01]  /*c970*/  FMUL R208, R208, UR25 ;  /* 0x00000019d0d07c20 */ /* 0x000fe20008400000 */
[----:B------:R-:W-:Y:S01]  /*c980*/  F2FP.SATFINITE.E5M2.F32.PACK_AB_MERGE_C R33, RZ, R212, RZ ;  /* 0x000000d4ff21723e */ /* 0x000fe200048060ff */
[----:B------:R0:W-:Y:S01]  /*c990*/  @!P3 STG.E.U8 desc[UR18][R24.64+0x18], R29 ;  /* 0x0000181d1800b986 */ /* 0x0001e2000c101112 */
[----:B------:R-:W-:-:S03]  /*c9a0*/  ISETP.LT.OR P3, PT, R34, 0x22, !P1 ;  /* 0x000000222200780c */ /* 0x000fc60004f61670 */
[----:B------:R-:W-:Y:S01]  /*c9b0*/  @!P4 STG.E.U8 desc[UR18][R24.64+0x19], R215 ;  /* 0x000019d71800c986 */ /* 0x000fe2000c101112 */
[----:B------:R-:W-:-:S03]  /*c9c0*/  ISETP.LT.OR P4, PT, R34, 0x22, !P0 ;  /* 0x000000222200780c */ /* 0x000fc60004781670 */
[----:B------:R1:W-:Y:S01]  /*c9d0*/  @!P5 STG.E.U8 desc[UR18][R26.64+0x18], R31 ;  /* 0x0000181f1a00d986 */ /* 0x0003e2000c101112 */
[----:B------:R-:W-:-:S03]  /*c9e0*/  ISETP.LT.OR P5, PT, R34, 0x29, !P1 ;  /* 0x000000292200780c */ /* 0x000fc60004fa1670 */
[----:B------:R-:W-:Y:S01]  /*c9f0*/  @!P6 STG.E.U8 desc[UR18][R26.64+0x19], R213 ;  /* 0x000019d51a00e986 */ /* 0x000fe2000c101112 */
[----:B------:R-:W-:-:S03]  /*ca00*/  ISETP.LT.OR P6, PT, R34, 0x2a, !P1 ;  /* 0x0000002a2200780c */ /* 0x000fc60004fc1670 */
[----:B------:R-:W-:Y:S01]  /*ca10*/  @!P2 STG.E.U8 desc[UR18][R24.64+0x20], R33 ;  /* 0x000020211800a986 */ /* 0x000fe2000c101112 */
[----:B------:R-:W-:Y:S01]  /*ca20*/  ISETP.LT.OR P2, PT, R34, 0x21, !P0 ;  /* 0x000000212200780c */ /* 0x000fe20004741670 */
        /* <DEDUP_REMOVED lines=252> */
[----:B------:R-:W-:Y:S01]  /*d9f0*/  @!P2 STG.E.U8 desc[UR18][R26.64+0x98], R29 ;  /* 0x0000981d1a00a986 */ /* 0x000fe2000c101112 */
[----:B------:R-:W-:-:S03]  /*da00*/  ISETP.LT.OR P2, PT, R34, 0xa9, !P0 ;  /* 0x000000a92200780c */ /* 0x000fc60004741670 */
[----:B------:R0:W-:Y:S01]  /*da10*/  @!P4 STG.E.U8 desc[UR18][R26.64+0x99], R21 ;  /* 0x000099151a00c986 */ /* 0x0001e2000c101112 */
[----:B------:R-:W-:-:S03]  /*da20*/  ISETP.LT.OR P4, PT, R34, 0xa2, !P0 ;  /* 0x000000a22200780c */ /* 0x000fc60004781670 */
[----:B------:R-:W-:Y:S01]  /*da30*/  @!P5 STG.E.U8 desc[UR18][R24.64+0xa0], R31 ;  /* 0x0000a01f1800d986 */ /* 0x000fe2000c101112 */
[----:B------:R-:W-:-:S03]  /*da40*/  ISETP.LT.OR P5, PT, R34, 0xa9, !P1 ;  /* 0x000000a92200780c */ /* 0x000fc60004fa1670 */
[----:B------:R1:W-:Y:S01]  /*da50*/  @!P6 STG.E.U8 desc[UR18][R24.64+0xa1], R19 ;  /* 0x0000a1131800e986 */ /* 0x0003e2000c101112 */
        /* <DEDUP_REMOVED lines=8> */
[----:B------:R-:W-:Y:S01]  /*dae0*/  F2FP.SATFINITE.E5M2.F32.PACK_AB_MERGE_C R23, RZ, R14, RZ ;  /* 0x0000000eff17723e */ /* 0x000fe200048060ff */
[----:B------:R-:W-:Y:S01]  /*daf0*/  FMUL R9, R9, UR25 ;  /* 0x0000001909097c20 */ /* 0x000fe20008400000 */
[----:B------:R-:W-:Y:S01]  /*db00*/  FMUL R10, R10, UR25 ;  /* 0x000000190a0a7c20 */ /* 0x000fe20008400000 */
[----:B-1----:R-:W-:Y:S01]  /*db10*/  F2FP.SATFINITE.E5M2.F32.PACK_AB_MERGE_C R19, RZ, R16, RZ ;  /* 0x00000010ff13723e */ /* 0x002fe200048060ff */
[----:B------:R-:W-:Y:S01]  /*db20*/  @!P3 STG.E.U8 desc[UR18][R26.64+0xa0], R21 ;  /* 0x0000a0151a00b986 */ /* 0x000fe2000c101112 */
[----:B------:R-:W-:-:S03]  /*db30*/  ISETP.LT.OR P3, PT, R34, 0xaa, !P0 ;  /* 0x000000aa2200780c */ /* 0x000fc60004761670 */
[----:B------:R-:W-:Y:S01]  /*db40*/  @!P4 STG.E.U8 desc[UR18][R26.64+0xa1], R17 ;  /* 0x0000a1111a00c986 */ /* 0x000fe2000c101112 */
[----:B------:R-:W-:-:S03]  /*db50*/  ISETP.LT.OR P4, PT, R34, 0xb2, !P1 ;  /* 0x000000b22200780c */ /* 0x000fc60004f81670 */
[----:B------:R-:W-:Y:S04]  /*db60*/  @!P5 STG.E.U8 desc[UR18][R24.64+0xa8], R19 ;  /* 0x0000a8131800d986 */ /* 0x000fe8000c101112 */
[----:B------:R0:W-:Y:S01]  /*db70*/  @!P6 STG.E.U8 desc[UR18][R24.64+0xa9], R15 ;  /* 0x0000a90f1800e986 */ /* 0x0001e2000c101112 */
[----:B------:R-:W-:-:S03]  /*db80*/  ISETP.LT.OR P6, PT, R34, 0xb2, !P0 ;  /* 0x000000b22200780c */ /* 0x000fc600047c1670 */
[----:B------:R-:W-:Y:S01]  /*db90*/  @!P2 STG.E.U8 desc[UR18][R26.64+0xa8], R23 ;  /* 0x0000a8171a00a986 */ /* 0x000fe2000c101112 */
[C---:B------:R-:W-:Y:S02]  /*dba0*/  ISETP.LT.OR P2, PT, R34.reuse, 0xb1, !P1 ;  /* 0x000000b12200780c */ /* 0x040fe40004f41670 */
[----:B------:R-:W-:Y:S01]  /*dbb0*/  ISETP.LT.OR P5, PT, R34, 0xb1, !P0 ;  /* 0x000000b12200780c */ /* 0x000fe200047a1670 */
[----:B------:R-:W-:Y:S01]  /*dbc0*/  FMUL R8, R8, UR25 ;  /* 0x0000001908087c20 */ /* 0x000fe20008400000 */
[----:B------:R-:W-:Y:S01]  /*dbd0*/  F2FP.SATFINITE.E5M2.F32.PACK_AB_MERGE_C R13, RZ, R13, RZ ;  /* 0x0000000dff0d723e */ /* 0x000fe200048060ff */
[----:B------:R-:W-:Y:S01]  /*dbe0*/  FMUL R7, R7, UR25 ;  /* 0x0000001907077c20 */ /* 0x000fe20008400000 */
[----:B------:R-:W-:Y:S01]  /*dbf0*/  F2FP.SATFINITE.E5M2.F32.PACK_AB_MERGE_C R11, RZ, R11, RZ ;  /* 0x0000000bff0b723e */ /* 0x000fe200048060ff */
[----:B-----5:R-:W-:Y:S01]  /*dc00*/  FMUL R5, R5, UR25 ;  /* 0x0000001905057c20 */ /* 0x020fe20008400000 */
[----:B0-----:R-:W-:Y:S01]  /*dc10*/  F2FP.SATFINITE.E5M2.F32.PACK_AB_MERGE_C R15, RZ, R12, RZ ;  /* 0x0000000cff0f723e */ /* 0x001fe200048060ff */
[----:B------:R-:W4:Y:S01]  /*dc20*/  LDL.LU R222, [R1+0x18] ;  /* 0x0000180001de7983 */ /* 0x000f220000300800 */
[----:B------:R-:W-:-:S03]  /*dc30*/  F2FP.SATFINITE.E5M2.F32.PACK_AB_MERGE_C R9, RZ, R9, RZ ;  /* 0x00000009ff09723e */ /* 0x000fc600048060ff */
[----:B------:R-:W-:Y:S01]  /*dc40*/  @!P3 STG.E.U8 desc[UR18][R26.64+0xa9], R13 ;  /* 0x0000a90d1a00b986 */ /* 0x000fe2000c101112 */
[----:B------:R-:W-:Y:S02]  /*dc50*/  F2FP.SATFINITE.E5M2.F32.PACK_AB_MERGE_C R17, RZ, R10, RZ ;  /* 0x0000000aff11723e */ /* 0x000fe400048060ff */
[C---:B------:R-:W-:Y:S01]  /*dc60*/  ISETP.LT.OR P3, PT, R34.reuse, 0xb9, !P1 ;  /* 0x000000b92200780c */ /* 0x040fe20004f61670 */
[----:B------:R-:W-:Y:S04]  /*dc70*/  @!P2 STG.E.U8 desc[UR18][R24.64+0xb0], R15 ;  /* 0x0000b00f1800a986 */ /* 0x000fe8000c101112 */
[----:B------:R0:W-:Y:S01]  /*dc80*/  @!P4 STG.E.U8 desc[UR18][R24.64+0xb1], R11 ;  /* 0x0000b10b1800c986 */ /* 0x0001e2000c101112 */
[----:B------:R-:W-:-:S03]  /*dc90*/  ISETP.LT.OR P4, PT, R34, 0xba, !P1 ;  /* 0x000000ba2200780c */ /* 0x000fc60004f81670 */
[----:B------:R1:W-:Y:S01]  /*dca0*/  @!P6 STG.E.U8 desc[UR18][R26.64+0xb1], R9 ;  /* 0x0000b1091a00e986 */ /* 0x0003e2000c101112 */
[----:B------:R-:W-:-:S03]  /*dcb0*/  ISETP.LT.OR P6, PT, R34, 0xba, !P0 ;  /* 0x000000ba2200780c */ /* 0x000fc600047c1670 */
[----:B------:R-:W-:Y:S01]  /*dcc0*/  @!P5 STG.E.U8 desc[UR18][R26.64+0xb0], R17 ;  /* 0x0000b0111a00d986 */ /* 0x000fe2000c101112 */
[----:B------:R-:W-:Y:S01]  /*dcd0*/  ISETP.LT.OR P5, PT, R34, 0xb9, !P0 ;  /* 0x000000b92200780c */ /* 0x000fe200047a1670 */
[----:B------:R-:W-:Y:S01]  /*dce0*/  FMUL R6, R6, UR25 ;  /* 0x0000001906067c20 */ /* 0x000fe20008400000 */
[----:B------:R-:W-:Y:S01]  /*dcf0*/  F2FP.SATFINITE.E5M2.F32.PACK_AB_MERGE_C R7, RZ, R7, RZ ;  /* 0x00000007ff07723e */ /* 0x000fe200048060ff */
[----:B------:R-:W4:Y:S01]  /*dd00*/  LDL.LU R223, [R1+0x14] ;  /* 0x0000140001df7983 */ /* 0x000f220000300800 */
[----:B0-----:R-:W-:Y:S01]  /*dd10*/  F2FP.SATFINITE.E5M2.F32.PACK_AB_MERGE_C R11, RZ, R8, RZ ;  /* 0x00000008ff0b723e */ /* 0x001fe200048060ff */
[----:B------:R-:W-:Y:S01]  /*dd20*/  FMUL R4, R4, UR25 ;  /* 0x0000001904047c20 */ /* 0x000fe20008400000 */
[----:B------:R-:W-:Y:S01]  /*dd30*/  F2FP.SATFINITE.E5M2.F32.PACK_AB_MERGE_C R5, RZ, R5, RZ ;  /* 0x00000005ff05723e */ /* 0x000fe200048060ff */
[----:B------:R-:W4:Y:S01]  /*dd40*/  LDL.LU R220, [R1+0x10] ;  /* 0x0000100001dc7983 */ /* 0x000f220000300800 */
[----:B------:R-:W-:Y:S01]  /*dd50*/  FMUL R3, R3, UR25 ;  /* 0x0000001903037c20 */ /* 0x000fe20008400000 */
[----:B-1----:R-:W-:-:S02]  /*dd60*/  F2FP.SATFINITE.E5M2.F32.PACK_AB_MERGE_C R9, RZ, R6, RZ ;  /* 0x00000006ff09723e */ /* 0x002fc400048060ff */
[----:B------:R-:W-:Y:S01]  /*dd70*/  @!P3 STG.E.U8 desc[UR18][R24.64+0xb8], R11 ;  /* 0x0000b80b1800b986 */ /* 0x000fe2000c101112 */
[----:B------:R-:W-:Y:S01]  /*dd80*/  F2FP.SATFINITE.E5M2.F32.PACK_AB_MERGE_C R13, RZ, R4, RZ ;  /* 0x00000004ff0d723e */ /* 0x000fe200048060ff */
[----:B------:R-:W-:Y:S02]  /*dd90*/  FMUL R0, R0, UR25 ;  /* 0x0000001900007c20 */ /* 0x000fe40008400000 */
[----:B------:R-:W-:Y:S01]  /*dda0*/  @!P4 STG.E.U8 desc[UR18][R24.64+0xb9], R7 ;  /* 0x0000b9071800c986 */ /* 0x000fe2000c101112 */
[----:B---3--:R-:W-:Y:S01]  /*ddb0*/  FMUL R4, R225, UR25 ;  /* 0x00000019e1047c20 */ /* 0x008fe20008400000 */
[----:B------:R-:W-:Y:S02]  /*ddc0*/  FMUL R2, R2, UR25 ;  /* 0x0000001902027c20 */ /* 0x000fe40008400000 */
[----:B------:R0:W-:Y:S04]  /*ddd0*/  @!P6 STG.E.U8 desc[UR18][R26.64+0xb9], R5 ;  /* 0x0000b9051a00e986 */ /* 0x0001e8000c101112 */
[----:B------:R-:W3:Y:S04]  /*dde0*/  LDL.LU R225, [R1+0x1c] ;  /* 0x00001c0001e17983 */ /* 0x000ee80000300800 */
[----:B------:R1:W-:Y:S01]  /*ddf0*/  @!P5 STG.E.U8 desc[UR18][R26.64+0xb8], R9 ;  /* 0x0000b8091a00d986 */ /* 0x0003e2000c101112 */
[----:B0-----:R-:W-:Y:S01]  /*de00*/  F2FP.SATFINITE.E5M2.F32.PACK_AB_MERGE_C R5, RZ, R3, RZ ;  /* 0x00000003ff05723e */ /* 0x001fe200048060ff */
[----:B--2---:R-:W-:-:S02]  /*de10*/  FMUL R3, R224, UR25 ;  /* 0x00000019e0037c20 */ /* 0x004fc40008400000 */
[----:B------:R-:W2:Y:S01]  /*de20*/  LDL.LU R224, [R1+0x20] ;  /* 0x0000200001e07983 */ /* 0x000ea20000300800 */
[----:B------:R-:W-:Y:S01]  /*de30*/  F2FP.SATFINITE.E5M2.F32.PACK_AB_MERGE_C R7, RZ, R2, RZ ;  /* 0x00000002ff07723e */ /* 0x000fe200048060ff */
[----:B------:R-:W-:Y:S02]  /*de40*/  FMUL R2, R227, UR25 ;  /* 0x00000019e3027c20 */ /* 0x000fe40008400000 */
[----:B------:R-:W2:Y:S01]  /*de50*/  LDL.LU R218, [R1+0x24] ;  /* 0x0000240001da7983 */ /* 0x000ea20000300800 */
[----:B-1----:R-:W-:Y:S01]  /*de60*/  F2FP.SATFINITE.E5M2.F32.PACK_AB_MERGE_C R9, RZ, R0, RZ ;  /* 0x00000000ff09723e */ /* 0x002fe200048060ff */
[----:B----4-:R-:W-:Y:S02]  /*de70*/  FMUL R0, R226, UR25 ;  /* 0x00000019e2007c20 */ /* 0x010fe40008400000 */
[----:B------:R-:W4:Y:S04]  /*de80*/  LDL.LU R226, [R1+0x28] ;  /* 0x0000280001e27983 */ /* 0x000f280000300800 */
[----:B------:R-:W4:Y:S01]  /*de90*/  LDL.LU R227, [R1+0x2c] ;  /* 0x00002c0001e37983 */ /* 0x000f220000300800 */
[----:B------:R-:W-:-:S02]  /*dea0*/  ISETP.LT.OR P2, PT, R34, 0xc1, !P1 ;  /* 0x000000c12200780c */ /* 0x000fc40004f41670 */
[C---:B------:R-:W-:Y:S02]  /*deb0*/  ISETP.LT.OR P3, PT, R34.reuse, 0xc2, !P1 ;  /* 0x000000c22200780c */ /* 0x040fe40004f61670 */
[C---:B------:R-:W-:Y:S02]  /*dec0*/  ISETP.LT.OR P4, PT, R34.reuse, 0xc2, !P0 ;  /* 0x000000c22200780c */ /* 0x040fe40004781670 */
[----:B------:R-:W-:-:S07]  /*ded0*/  ISETP.LT.OR P6, PT, R34, 0xca, !P1 ;  /* 0x000000ca2200780c */ /* 0x000fce0004fc1670 */
[----:B------:R0:W-:Y:S01]  /*dee0*/  @!P2 STG.E.U8 desc[UR18][R24.64+0xc0], R13 ;  /* 0x0000c00d1800a986 */ /* 0x0001e2000c101112 */
[C---:B------:R-:W-:Y:S02]  /*def0*/  ISETP.LT.OR P2, PT, R34.reuse, 0xc1, !P0 ;  /* 0x000000c12200780c */ /* 0x040fe40004741670 */
[C---:B------:R-:W-:Y:S01]  /*df00*/  ISETP.LT.OR P5, PT, R34.reuse, 0xc9, !P1 ;  /* 0x000000c92200780c */ /* 0x040fe20004fa1670 */
[----:B------:R1:W-:Y:S01]  /*df10*/  @!P3 STG.E.U8 desc[UR18][R24.64+0xc1], R5 ;  /* 0x0000c1051800b986 */ /* 0x0003e2000c101112 */
[----:B------:R-:W-:-:S03]  /*df20*/  ISETP.LT.OR P3, PT, R34, 0xc9, !P0 ;  /* 0x000000c92200780c */ /* 0x000fc60004761670 */
[----:B------:R-:W-:Y:S01]  /*df30*/  @!P4 STG.E.U8 desc[UR18][R26.64+0xc1], R9 ;  /* 0x0000c1091a00c986 */ /* 0x000fe2000c101112 */
[----:B------:R-:W-:Y:S02]  /*df40*/  ISETP.LT.OR P4, PT, R34, 0xca, !P0 ;  /* 0x000000ca2200780c */ /* 0x000fe40004781670 */
[----:B0-----:R-:W-:Y:S02]  /*df50*/  F2FP.SATFINITE.E5M2.F32.PACK_AB_MERGE_C R13, RZ, R3, RZ ;  /* 0x00000003ff0d723e */ /* 0x001fe400048060ff */
[----:B-1----:R-:W-:Y:S01]  /*df60*/  F2FP.SATFINITE.E5M2.F32.PACK_AB_MERGE_C R5, RZ, R0, RZ ;  /* 0x00000000ff05723e */ /* 0x002fe200048060ff */
[----:B------:R0:W-:Y:S01]  /*df70*/  @!P2 STG.E.U8 desc[UR18][R26.64+0xc0], R7 ;  /* 0x0000c0071a00a986 */ /* 0x0001e2000c101112 */
[----:B------:R-:W-:-:S03]  /*df80*/  F2FP.SATFINITE.E5M2.F32.PACK_AB_MERGE_C R11, RZ, R4, RZ ;  /* 0x00000004ff0b723e */ /* 0x000fc600048060ff */
[----:B------:R1:W-:Y:S04]  /*df90*/  @!P6 STG.E.U8 desc[UR18][R24.64+0xc9], R13 ;  /* 0x0000c90d1800e986 */ /* 0x0003e8000c101112 */
[----:B------:R-:W-:Y:S01]  /*dfa0*/  @!P5 STG.E.U8 desc[UR18][R24.64+0xc8], R11 ;  /* 0x0000c80b1800d986 */ /* 0x000fe2000c101112 */
[----:B0-----:R-:W-:-:S03]  /*dfb0*/  F2FP.SATFINITE.E5M2.F32.PACK_AB_MERGE_C R7, RZ, R2, RZ ;  /* 0x00000002ff07723e */ /* 0x001fc600048060ff */
[----:B------:R0:W-:Y:S04]  /*dfc0*/  @!P3 STG.E.U8 desc[UR18][R26.64+0xc8], R5 ;  /* 0x0000c8051a00b986 */ /* 0x0001e8000c101112 */
[----:B------:R2:W-:Y:S01]  /*dfd0*/  @!P4 STG.E.U8 desc[UR18][R26.64+0xc9], R7 ;  /* 0x0000c9071a00c986 */ /* 0x0005e2000c101112 */
[----:B------:R-:W-:-:S05]  /*dfe0*/  FMUL R0, R222, UR25 ;  /* 0x00000019de007c20 */ /* 0x000fca0008400000 */
[----:B-1----:R-:W-:Y:S01]  /*dff0*/  F2FP.SATFINITE.E5M2.F32.PACK_AB_MERGE_C R13, RZ, R0, RZ ;  /* 0x00000000ff0d723e */ /* 0x002fe200048060ff */
[----:B------:R-:W-:Y:S01]  /*e000*/  FMUL R4, R223, UR25 ;  /* 0x00000019df047c20 */ /* 0x000fe20008400000 */
[----:B------:R-:W-:Y:S02]  /*e010*/  FMUL R3, R220, UR25 ;  /* 0x00000019dc037c20 */ /* 0x000fe40008400000 */
[----:B------:R-:W4:Y:S04]  /*e020*/  LDL.LU R220, [R1+0x30] ;  /* 0x0000300001dc7983 */ /* 0x000f280000300800 */
[----:B------:R-:W4:Y:S04]  /*e030*/  LDL.LU R223, [R1+0x34] ;  /* 0x0000340001df7983 */ /* 0x000f280000300800 */
[----:B------:R-:W4:Y:S01]  /*e040*/  LDL.LU R222, [R1+0x38] ;  /* 0x0000380001de7983 */ /* 0x000f220000300800 */
[----:B---3--:R-:W-:-:S03]  /*e050*/  FMUL R0, R225, UR25 ;  /* 0x00000019e1007c20 */ /* 0x008fc60008400000 */
[----:B------:R-:W3:Y:S02]  /*e060*/  LDL.LU R225, [R1+0x3c] ;  /* 0x00003c0001e17983 */ /* 0x000ee40000300800 */
[----:B0-----:R-:W-:Y:S01]  /*e070*/  F2FP.SATFINITE.E5M2.F32.PACK_AB_MERGE_C R5, RZ, R0, RZ ;  /* 0x00000000ff05723e */ /* 0x001fe200048060ff */
[----:B--2---:R-:W-:Y:S02]  /*e080*/  FMUL R2, R224, UR25 ;  /* 0x00000019e0027c20 */ /* 0x004fe40008400000 */
[----:B------:R-:W2:Y:S03]  /*e090*/  LDL.LU R224, [R1+0x40] ;  /* 0x0000400001e07983 */ /* 0x000ea60000300800 */
[----:B------:R-:W-:Y:S01]  /*e0a0*/  F2FP.SATFINITE.E5M2.F32.PACK_AB_MERGE_C R7, RZ, R2, RZ ;  /* 0x00000002ff07723e */ /* 0x000fe200048060ff */
[----:B----4-:R-:W-:Y:S02]  /*e0b0*/  FMUL R0, R226, UR25 ;  /* 0x00000019e2007c20 */ /* 0x010fe40008400000 */
[----:B------:R-:W4:Y:S01]  /*e0c0*/  LDL.LU R226, [R1+0x44] ;  /* 0x0000440001e27983 */ /* 0x000f220000300800 */
[----:B------:R-:W-:-:S03]  /*e0d0*/  FMUL R2, R227, UR25 ;  /* 0x00000019e3027c20 */ /* 0x000fc60008400000 */
[----:B------:R-:W4:Y:S01]  /*e0e0*/  LDL.LU R227, [R1+0x48] ;  /* 0x0000480001e37983 */ /* 0x000f220000300800 */
[C---:B------:R-:W-:Y:S02]  /*e0f0*/  ISETP.LT.OR P5, PT, R34.reuse, 0xd1, !P1 ;  /* 0x000000d12200780c */ /* 0x040fe40004fa1670 */
[C---:B------:R-:W-:Y:S01]  /*e100*/  ISETP.LT.OR P6, PT, R34.reuse, 0xd2, !P1 ;  /* 0x000000d22200780c */ /* 0x040fe20004fc1670 */
[----:B------:R-:W4:Y:S01]  /*e110*/  LDL.LU R221, [R1+0x4c] ;  /* 0x00004c0001dd7983 */ /* 0x000f220000300800 */
[C---:B------:R-:W-:Y:S02]  /*e120*/  ISETP.LT.OR P2, PT, R34.reuse, 0xd1, !P0 ;  /* 0x000000d12200780c */ /* 0x040fe40004741670 */
[----:B------:R-:W-:Y:S02]  /*e130*/  F2FP.SATFINITE.E5M2.F32.PACK_AB_MERGE_C R9, RZ, R3, RZ ;  /* 0x00000003ff09723e */ /* 0x000fe400048060ff */
[----:B------:R-:W-:Y:S02]  /*e140*/  F2FP.SATFINITE.E5M2.F32.PACK_AB_MERGE_C R11, RZ, R4, RZ ;  /* 0x00000004ff0b723e */ /* 0x000fe400048060ff */
[----:B------:R-:W-:-:S03]  /*e150*/  ISETP.LT.OR P3, PT, R34, 0xd2, !P0 ;  /* 0x000000d22200780c */ /* 0x000fc60004761670 */
[----:B------:R-:W-:Y:S01]  /*e160*/  @!P5 STG.E.U8 desc[UR18][R24.64+0xd0], R9 ;  /* 0x0000d0091800d986 */ /* 0x000fe2000c101112 */
[----:B------:R-:W-:-:S03]  /*e170*/  ISETP.LT.OR P4, PT, R34, 0xd9, !P0 ;  /* 0x000000d92200780c */ /* 0x000fc60004781670 */
[----:B------:R0:W-:Y:S01]  /*e180*/  @!P6 STG.E.U8 desc[UR18][R24.64+0xd1], R11 ;  /* 0x0000d10b1800e986 */ /* 0x0001e2000c101112 */
[----:B------:R-:W-:-:S03]  /*e190*/  ISETP.LT.OR P6, PT, R34, 0xda, !P1 ;  /* 0x000000da2200780c */ /* 0x000fc60004fc1670 */
[----:B------:R1:W-:Y:S01]  /*e1a0*/  @!P2 STG.E.U8 desc[UR18][R26.64+0xd0], R13 ;  /* 0x0000d00d1a00a986 */ /* 0x0003e2000c101112 */
[----:B------:R-:W-:Y:S01]  /*e1b0*/  ISETP.LT.OR P2, PT, R34, 0xd9, !P1 ;  /* 0x000000d92200780c */ /* 0x000fe20004f41670 */
[----:B------:R-:W-:Y:S02]  /*e1c0*/  FMUL R3, R218, UR25 ;  /* 0x00000019da037c20 */ /* 0x000fe40008400000 */
[----:B------:R-:W4:Y:S01]  /*e1d0*/  LDL.LU R218, [R1+0x50] ;  /* 0x0000500001da7983 */ /* 0x000f220000300800 */
[----:B0-----:R-:W-:-:S03]  /*e1e0*/  F2FP.SATFINITE.E5M2.F32.PACK_AB_MERGE_C R11, RZ, R0, RZ ;  /* 0x00000000ff0b723e */ /* 0x001fc600048060ff */
[----:B------:R0:W-:Y:S01]  /*e1f0*/  @!P3 STG.E.U8 desc[UR18][R26.64+0xd1], R5 ;  /* 0x0000d1051a00b986 */ /* 0x0001e2000c101112 */
[----:B------:R-:W-:Y:S02]  /*e200*/  F2FP.SATFINITE.E5M2.F32.PACK_AB_MERGE_C R9, RZ, R3, RZ ;  /* 0x00000003ff09723e */ /* 0x000fe400048060ff */
[----:B-1----:R-:W-:-:S03]  /*e210*/  F2FP.SATFINITE.E5M2.F32.PACK_AB_MERGE_C R13, RZ, R2, RZ ;  /* 0x00000002ff0d723e */ /* 0x002fc600048060ff */
[----:B------:R1:W-:Y:S04]  /*e220*/  @!P2 STG.E.U8 desc[UR18][R24.64+0xd8], R7 ;  /* 0x0000d8071800a986 */ /* 0x0003e8000c101112 */
[----:B------:R-:W-:Y:S04]  /*e230*/  @!P6 STG.E.U8 desc[UR18][R24.64+0xd9], R9 ;  /* 0x0000d9091800e986 */ /* 0x000fe8000c101112 */
[----:B------:R1:W-:Y:S01]  /*e240*/  @!P4 STG.E.U8 desc[UR18][R26.64+0xd8], R11 ;  /* 0x0000d80b1a00c986 */ /* 0x0003e2000c101112 */
[----:B------:R-:W-:-:S03]  /*e250*/  FMUL R0, R220, UR25 ;  /* 0x00000019dc007c20 */ /* 0x000fc60008400000 */
[----:B------:R-:W4:Y:S01]  /*e260*/  LDL.LU R220, [R1+0x54] ;  /* 0x0000540001dc7983 */ /* 0x000f220000300800 */
[----:B------:R-:W-:Y:S01]  /*e270*/  FMUL R2, R223, UR25 ;  /* 0x00000019df027c20 */ /* 0x000fe20008400000 */
[----:B0-----:R-:W-:Y:S02]  /*e280*/  F2FP.SATFINITE.E5M2.F32.PACK_AB_MERGE_C R5, RZ, R0, RZ ;  /* 0x00000000ff05723e */ /* 0x001fe400048060ff */
[----:B------:R-:W4:Y:S01]  /*e290*/  LDL.LU R223, [R1+0x58] ;  /* 0x0000580001df7983 */ /* 0x000f220000300800 */
[----:B------:R-:W-:-:S03]  /*e2a0*/  FMUL R3, R222, UR25 ;  /* 0x00000019de037c20 */ /* 0x000fc60008400000 */
[----:B------:R-:W4:Y:S01]  /*e2b0*/  LDL.LU R222, [R1+0x5c] ;  /* 0x00005c0001de7983 */ /* 0x000f220000300800 */
[----:B---3--:R-:W-:Y:S01]  /*e2c0*/  FMUL R0, R225, UR25 ;  /* 0x00000019e1007c20 */ /* 0x008fe20008400000 */
[----:B-1----:R-:W-:Y:S02]  /*e2d0*/  F2FP.SATFINITE.E5M2.F32.PACK_AB_MERGE_C R7, RZ, R2, RZ ;  /* 0x00000002ff07723e */ /* 0x002fe400048060ff */
[----:B------:R-:W3:Y:S02]  /*e2e0*/  LDL.LU R225, [R1+0x60] ;  /* 0x0000600001e17983 */ /* 0x000ee40000300800 */
[----:B------:R-:W-:Y:S01]  /*e2f0*/  F2FP.SATFINITE.E5M2.F32.PACK_AB_MERGE_C R11, RZ, R0, RZ ;  /* 0x00000000ff0b723e */ /* 0x000fe200048060ff */
[----:B--2---:R-:W-:Y:S02]  /*e300*/  FMUL R4, R224, UR25 ;  /* 0x00000019e0047c20 */ /* 0x004fe40008400000 */
[----:B------:R-:W2:Y:S01]  /*e310*/  LDL.LU R224, [R1+0x64] ;  /* 0x0000640001e07983 */ /* 0x000ea20000300800 */
[----:B----4-:R-:W-:-:S03]  /*e320*/  FMUL R0, R226, UR25 ;  /* 0x00000019e2007c20 */ /* 0x010fc60008400000 */
[----:B------:R-:W4:Y:S01]  /*e330*/  LDL.LU R226, [R1+0x68] ;  /* 0x0000680001e27983 */ /* 0x000f220000300800 */
[----:B------:R-:W-:-:S03]  /*e340*/  FMUL R2, R227, UR25 ;  /* 0x00000019e3027c20 */ /* 0x000fc60008400000 */
[----:B------:R-:W4:Y:S01]  /*e350*/  LDL.LU R227, [R1+0x6c] ;  /* 0x00006c0001e37983 */ /* 0x000f220000300800 */
[C---:B------:R-:W-:Y:S02]  /*e360*/  ISETP.LT.OR P5, PT, R34.reuse, 0xda, !P0 ;  /* 0x000000da2200780c */ /* 0x040fe400047a1670 */
[C---:B------:R-:W-:Y:S02]  /*e370*/  ISETP.LT.OR P2, PT, R34.reuse, 0xe1, !P1 ;  /* 0x000000e12200780c */ /* 0x040fe40004f41670 */
[C---:B------:R-:W-:Y:S02]  /*e380*/  ISETP.LT.OR P3, PT, R34.reuse, 0xe2, !P1 ;  /* 0x000000e22200780c */ /* 0x040fe40004f61670 */
[C---:B------:R-:W-:Y:S02]  /*e390*/  ISETP.LT.OR P4, PT, R34.reuse, 0xe1, !P0 ;  /* 0x000000e12200780c */ /* 0x040fe40004781670 */
[----:B------:R-:W-:-:S05]  /*e3a0*/  ISETP.LT.OR P6, PT, R34, 0xe9, !P1 ;  /* 0x000000e92200780c */ /* 0x000fca0004fc1670 */
[----:B------:R0:W-:Y:S01]  /*e3b0*/  @!P5 STG.E.U8 desc[UR18][R26.64+0xd9], R13 ;  /* 0x0000d90d1a00d986 */ /* 0x0001e2000c101112 */
[C---:B------:R-:W-:Y:S02]  /*e3c0*/  ISETP.LT.OR P5, PT, R34.reuse, 0xe2, !P0 ;  /* 0x000000e22200780c */ /* 0x040fe400047a1670 */
[----:B------:R-:W-:Y:S01]  /*e3d0*/  F2FP.SATFINITE.E5M2.F32.PACK_AB_MERGE_C R9, RZ, R3, RZ ;  /* 0x00000003ff09723e */ /* 0x000fe200048060ff */
[----:B------:R1:W-:Y:S01]  /*e3e0*/  @!P2 STG.E.U8 desc[UR18][R24.64+0xe0], R5 ;  /* 0x0000e0051800a986 */ /* 0x0003e2000c101112 */
[----:B------:R-:W-:-:S03]  /*e3f0*/  ISETP.LT.OR P2, PT, R34, 0xea, !P1 ;  /* 0x000000ea2200780c */ /* 0x000fc60004f41670 */
[----:B------:R1:W-:Y:S01]  /*e400*/  @!P3 STG.E.U8 desc[UR18][R24.64+0xe1], R7 ;  /* 0x0000e1071800b986 */ /* 0x0003e2000c101112 */
[----:B0-----:R-:W-:-:S03]  /*e410*/  F2FP.SATFINITE.E5M2.F32.PACK_AB_MERGE_C R13, RZ, R4, RZ ;  /* 0x00000004ff0d723e */ /* 0x001fc600048060ff */
[----:B------:R0:W-:Y:S01]  /*e420*/  @!P4 STG.E.U8 desc[UR18][R26.64+0xe0], R9 ;  /* 0x0000e0091a00c986 */ /* 0x0001e2000c101112 */
[C---:B------:R-:W-:Y:S02]  /*e430*/  ISETP.LT.OR P3, PT, R34.reuse, 0xe9, !P0 ;  /* 0x000000e92200780c */ /* 0x040fe40004761670 */
[----:B------:R-:W-:Y:S01]  /*e440*/  ISETP.LT.OR P4, PT, R34, 0xea, !P0 ;  /* 0x000000ea2200780c */ /* 0x000fe20004781670 */
[----:B------:R0:W-:Y:S01]  /*e450*/  @!P5 STG.E.U8 desc[UR18][R26.64+0xe1], R11 ;  /* 0x0000e10b1a00d986 */ /* 0x0001e2000c101112 */
[----:B-1----:R-:W-:-:S03]  /*e460*/  F2FP.SATFINITE.E5M2.F32.PACK_AB_MERGE_C R5, RZ, R0, RZ ;  /* 0x00000000ff05723e */ /* 0x002fc600048060ff */
[----:B------:R1:W-:Y:S01]  /*e470*/  @!P6 STG.E.U8 desc[UR18][R24.64+0xe8], R13 ;  /* 0x0000e80d1800e986 */ /* 0x0003e2000c101112 */
[----:B------:R-:W-:Y:S01]  /*e480*/  ISETP.LT.OR P6, PT, R34, 0xf1, !P1 ;  /* 0x000000f12200780c */ /* 0x000fe20004fc1670 */
[----:B------:R-:W-:Y:S01]  /*e490*/  FMUL R0, R221, UR25 ;  /* 0x00000019dd007c20 */ /* 0x000fe20008400000 */
[----:B------:R-:W-:Y:S01]  /*e4a0*/  FMUL R3, R218, UR25 ;  /* 0x00000019da037c20 */ /* 0x000fe20008400000 */
[----:B------:R-:W-:-:S03]  /*e4b0*/  F2FP.SATFINITE.E5M2.F32.PACK_AB_MERGE_C R7, RZ, R2, RZ ;  /* 0x00000002ff07723e */ /* 0x000fc600048060ff */
[----:B0-----:R-:W-:Y:S02]  /*e4c0*/  F2FP.SATFINITE.E5M2.F32.PACK_AB_MERGE_C R9, RZ, R0, RZ ;  /* 0x00000000ff09723e */ /* 0x001fe400048060ff */
[----:B------:R-:W-:Y:S01]  /*e4d0*/  F2FP.SATFINITE.E5M2.F32.PACK_AB_MERGE_C R3, RZ, R3, RZ ;  /* 0x00000003ff03723e */ /* 0x000fe200048060ff */
[----:B------:R-:W-:Y:S01]  /*e4e0*/  @!P2 STG.E.U8 desc[UR18][R24.64+0xe9], R5 ;  /* 0x0000e9051800a986 */ /* 0x000fe2000c101112 */
[C---:B------:R-:W-:Y:S02]  /*e4f0*/  ISETP.LT.OR P2, PT, R34.reuse, 0xf2, !P1 ;  /* 0x000000f22200780c */ /* 0x040fe40004f41670 */
[C---:B------:R-:W-:Y:S01]  /*e500*/  ISETP.LT.OR P5, PT, R34.reuse, 0xf1, !P0 ;  /* 0x000000f12200780c */ /* 0x040fe200047a1670 */
[----:B------:R0:W-:Y:S01]  /*e510*/  @!P3 STG.E.U8 desc[UR18][R26.64+0xe8], R7 ;  /* 0x0000e8071a00b986 */ /* 0x0001e2000c101112 */
[----:B------:R-:W-:-:S03]  /*e520*/  ISETP.LT.OR P3, PT, R34, 0xf9, !P1 ;  /* 0x000000f92200780c */ /* 0x000fc60004f61670 */
[----:B------:R0:W-:Y:S01]  /*e530*/  @!P4 STG.E.U8 desc[UR18][R26.64+0xe9], R9 ;  /* 0x0000e9091a00c986 */ /* 0x0001e2000c101112 */
[C---:B------:R-:W-:Y:S02]  /*e540*/  ISETP.LT.OR P4, PT, R34.reuse, 0xf2, !P0 ;  /* 0x000000f22200780c */ /* 0x040fe40004781670 */
[C---:B------:R-:W-:Y:S01]  /*e550*/  ISETP.LT.OR P1, PT, R34.reuse, 0xfa, !P1 ;  /* 0x000000fa2200780c */ /* 0x040fe20004f21670 */
[----:B------:R2:W-:Y:S01]  /*e560*/  @!P6 STG.E.U8 desc[UR18][R24.64+0xf0], R3 ;  /* 0x0000f0031800e986 */ /* 0x0005e2000c101112 */
[C---:B------:R-:W-:Y:S02]  /*e570*/  ISETP.LT.OR P6, PT, R34.reuse, 0xf9, !P0 ;  /* 0x000000f92200780c */ /* 0x040fe400047c1670 */
[----:B------:R-:W-:Y:S01]  /*e580*/  ISETP.LT.OR P0, PT, R34, 0xfa, !P0 ;  /* 0x000000fa2200780c */ /* 0x000fe20004701670 */
[----:B------:R-:W-:Y:S01]  /*e590*/  FMUL R4, R220, UR25 ;  /* 0x00000019dc047c20 */ /* 0x000fe20008400000 */
[----:B------:R-:W-:-:S04]  /*e5a0*/  FMUL R0, R223, UR25 ;  /* 0x00000019df007c20 */ /* 0x000fc80008400000 */
[----:B------:R-:W-:Y:S02]  /*e5b0*/  F2FP.SATFINITE.E5M2.F32.PACK_AB_MERGE_C R11, RZ, R4, RZ ;  /* 0x00000004ff0b723e */ /* 0x000fe400048060ff */
[----:B-1----:R-:W-:Y:S01]  /*e5c0*/  F2FP.SATFINITE.E5M2.F32.PACK_AB_MERGE_C R13, RZ, R0, RZ ;  /* 0x00000000ff0d723e */ /* 0x002fe200048060ff */
[----:B------:R-:W-:Y:S01]  /*e5d0*/  FMUL R0, R222, UR25 ;  /* 0x00000019de007c20 */ /* 0x000fe20008400000 */
[----:B---3--:R-:W-:-:S04]  /*e5e0*/  FMUL R2, R225, UR25 ;  /* 0x00000019e1027c20 */ /* 0x008fc80008400000 */
[----:B0-----:R-:W-:Y:S01]  /*e5f0*/  F2FP.SATFINITE.E5M2.F32.PACK_AB_MERGE_C R7, RZ, R0, RZ ;  /* 0x00000000ff07723e */ /* 0x001fe200048060ff */
[----:B------:R0:W-:Y:S01]  /*e600*/  @!P2 STG.E.U8 desc[UR18][R24.64+0xf1], R11 ;  /* 0x0000f10b1800a986 */ /* 0x0001e2000c101112 */
[----:B------:R-:W-:Y:S01]  /*e610*/  F2FP.SATFINITE.E5M2.F32.PACK_AB_MERGE_C R9, RZ, R2, RZ ;  /* 0x00000002ff09723e */ /* 0x000fe200048060ff */
[----:B--2---:R-:W-:Y:S01]  /*e620*/  FMUL R3, R224, UR25 ;  /* 0x00000019e0037c20 */ /* 0x004fe20008400000 */
[----:B----4-:R-:W-:Y:S01]  /*e630*/  FMUL R4, R226, UR25 ;  /* 0x00000019e2047c20 */ /* 0x010fe20008400000 */
[----:B------:R-:W-:-:S03]  /*e640*/  FMUL R5, R227, UR25 ;  /* 0x00000019e3057c20 */ /* 0x000fc60008400000 */
[----:B------:R-:W-:Y:S02]  /*e650*/  F2FP.SATFINITE.E5M2.F32.PACK_AB_MERGE_C R3, RZ, R3, RZ ;  /* 0x00000003ff03723e */ /* 0x000fe400048060ff */
[----:B------:R-:W-:Y:S02]  /*e660*/  F2FP.SATFINITE.E5M2.F32.PACK_AB_MERGE_C R15, RZ, R4, RZ ;  /* 0x00000004ff0f723e */ /* 0x000fe400048060ff */
[----:B------:R-:W-:Y:S01]  /*e670*/  F2FP.SATFINITE.E5M2.F32.PACK_AB_MERGE_C R5, RZ, R5, RZ ;  /* 0x00000005ff05723e */ /* 0x000fe200048060ff */
[----:B------:R0:W-:Y:S04]  /*e680*/  @!P5 STG.E.U8 desc[UR18][R26.64+0xf0], R13 ;  /* 0x0000f00d1a00d986 */ /* 0x0001e8000c101112 */
[----:B------:R0:W-:Y:S04]  /*e690*/  @!P4 STG.E.U8 desc[UR18][R26.64+0xf1], R7 ;  /* 0x0000f1071a00c986 */ /* 0x0001e8000c101112 */
[----:B------:R0:W-:Y:S04]  /*e6a0*/  @!P3 STG.E.U8 desc[UR18][R24.64+0xf8], R9 ;  /* 0x0000f8091800b986 */ /* 0x0001e8000c101112 */
[----:B------:R0:W-:Y:S04]  /*e6b0*/  @!P1 STG.E.U8 desc[UR18][R24.64+0xf9], R3 ;  /* 0x0000f90318009986 */ /* 0x0001e8000c101112 */
[----:B------:R0:W-:Y:S04]  /*e6c0*/  @!P6 STG.E.U8 desc[UR18][R26.64+0xf8], R15 ;  /* 0x0000f80f1a00e986 */ /* 0x0001e8000c101112 */
[----:B------:R0:W-:Y:S02]  /*e6d0*/  @!P0 STG.E.U8 desc[UR18][R26.64+0xf9], R5 ;  /* 0x0000f9051a008986 */ /* 0x0001e4000c101112 */
.L_x_292:
[----:B------:R-:W-:Y:S05]  /*e6e0*/  BSYNC B0 ;  /* 0x0000000000007941 */ /* 0x000fea0003800000 */
.L_x_34:
[----:B0-----:R-:W2:Y:S01]  /*e6f0*/  LDL.LU R5, [R1+0x78] ;  /* 0x0000780001057983 */ /* 0x001ea20000300800 */
[----:B------:R-:W-:Y:S01]  /*e700*/  IMAD.U32 R2, RZ, RZ, UR16 ;  /* 0x00000010ff027e24 */ /* 0x000fe2000f8e00ff */
[----:B------:R-:W-:Y:S02]  /*e710*/  ULDC.64 UR4, c[0x0][0x650] ;  /* 0x0001940000047ab9 */ /* 0x000fe40000000a00 */
[----:B------:R-:W3:Y:S01]  /*e720*/  LDL.LU R4, [R1+0x74] ;  /* 0x0000740001047983 */ /* 0x000ee20000300800 */
[----:B------:R-:W-:Y:S02]  /*e730*/  IMAD.U32 R3, RZ, RZ, UR17 ;  /* 0x00000011ff037e24 */ /* 0x000fe4000f8e00ff */
[----:B------:R-:W-:Y:S02]  /*e740*/  IMAD.U32 R3, RZ, RZ, UR7 ;  /* 0x00000007ff037e24 */ /* 0x000fe4000f8e00ff */
[----:B------:R-:W-:Y:S02]  /*e750*/  IMAD.MOV.U32 R6, RZ, RZ, -0x1 ;  /* 0xffffffffff067424 */ /* 0x000fe400078e00ff */
[----:B-----5:R-:W-:-:S04]  /*e760*/  IMAD.U32 R0, RZ, RZ, UR22 ;  /* 0x00000016ff007e24 */ /* 0x020fc8000f8e00ff */
[----:B------:R0:W-:Y:S02]  /*e770*/  SYNCS.ARRIVE.TRANS64.A1T0 RZ, [R0+UR28], RZ ;  /* 0x000000ff00ff79a7 */ /* 0x0001e4000810001c */
[----:B0-----:R-:W-:Y:S02]  /*e780*/  PRMT R0, RZ, 0x7610, R0 ;  /* 0x00007610ff007816 */ /* 0x001fe40000000000 */
[----:B--2---:R-:W-:-:S04]  /*e790*/  LEA R5, P0, R2, R5, 0x1 ;  /* 0x0000000502057211 */ /* 0x004fc800078008ff */
[----:B---3--:R-:W-:Y:S01]  /*e7a0*/  LEA.HI.X R4, R2, R4, R3, 0x1, P0 ;  /* 0x0000000402047211 */ /* 0x008fe200000f0c03 */
[----:B------:R-:W-:Y:S01]  /*e7b0*/  IMAD.MOV.U32 R2, RZ, RZ, -0x1 ;  /* 0xffffffffff027424 */ /* 0x000fe200078e00ff */
[----:B------:R0:W-:Y:S01]  /*e7c0*/  STL [R1+0x78], R5 ;  /* 0x0000780501007387 */ /* 0x0001e20000100800 */
[----:B------:R-:W-:Y:S01]  /*e7d0*/  IMAD.MOV.U32 R3, RZ, RZ, -0x1 ;  /* 0xffffffffff037424 */ /* 0x000fe200078e00ff */
[----:B------:R-:W-:Y:S02]  /*e7e0*/  ISETP.GE.U32.AND P0, PT, R5, UR4, PT ;  /* 0x0000000405007c0c */ /* 0x000fe4000bf06070 */
[----:B------:R0:W-:Y:S02]  /*e7f0*/  STL [R1+0x74], R4 ;  /* 0x0000740401007387 */ /* 0x0001e40000100800 */
[----:B------:R-:W-:Y:S02]  /*e800*/  ISETP.GE.U32.AND.EX P0, PT, R4, UR5, PT, P0 ;  /* 0x0000000504007c0c */ /* 0x000fe4000bf06100 */
[----:B------:R0:W-:Y:S04]  /*e810*/  STL [R1+0x7c], R6 ;  /* 0x00007c0601007387 */ /* 0x0001e80000100800 */
[----:B------:R0:W-:Y:S04]  /*e820*/  STL [R1+0x70], R2 ;  /* 0x0000700201007387 */ /* 0x0001e80000100800 */
[----:B------:R0:W-:Y:S03]  /*e830*/  STL [R1+0x80], R3 ;  /* 0x0000800301007387 */ /* 0x0001e60000100800 */
[----:B------:R-:W-:Y:S05]  /*e840*/  @P0 BRA `(.L_x_293) ;  /* 0x0000000400940947 */ /* 0x000fea0003800000 */
[----:B------:R-:W2:Y:S01]  /*e850*/  S2UR UR8, SR_CTAID.X ;  /* 0x00000000000879c3 */ /* 0x000ea20000002500 */
[----:B------:R-:W-:Y:S01]  /*e860*/  ULDC.64 UR4, c[0x0][0x628] ;  /* 0x00018a0000047ab9 */ /* 0x000fe20000000a00 */
[----:B------:R-:W-:Y:S01]  /*e870*/  ULDC UR6, c[0x0][0x150] ;  /* 0x0000540000067ab9 */ /* 0x000fe20000000800 */
[----:B------:R-:W-:Y:S01]  /*e880*/  ISETP.NE.U32.AND P0, PT, RZ, UR4, PT ;  /* 0x00000004ff007c0c */ /* 0x000fe2000bf05070 */
[----:B------:R-:W-:Y:S01]  /*e890*/  ULDC UR31, c[0x0][0x630] ;  /* 0x00018c00001f7ab9 */ /* 0x000fe20000000800 */
[C---:B------:R-:W-:Y:S01]  /*e8a0*/  R2UR UR36, R5.reuse ;  /* 0x00000000052472ca */ /* 0x040fe200000e0000 */
[----:B------:R-:W-:Y:S01]  /*e8b0*/  ULDC UR38, c[0x0][0x154] ;  /* 0x0000550000267ab9 */ /* 0x000fe20000000800 */
[----:B------:R-:W-:Y:S01]  /*e8c0*/  ISETP.NE.AND.EX P0, PT, RZ, UR5, PT, P0 ;  /* 0x00000005ff007c0c */ /* 0x000fe2000bf05300 */
[----:B------:R-:W3:Y:S01]  /*e8d0*/  S2UR UR41, SR_CTAID.Y ;  /* 0x00000000002979c3 */ /* 0x000ee20000002600 */
[----:B------:R-:W-:Y:S02]  /*e8e0*/  R2UR UR37, R4 ;  /* 0x00000000042572ca */ /* 0x000fe400000e0000 */
[----:B------:R-:W-:-:S02]  /*e8f0*/  R2UR UR34, R5 ;  /* 0x00000000052272ca */ /* 0x000fc400000e0000 */
[----:B------:R-:W-:Y:S02]  /*e900*/  R2UR UR35, R4 ;  /* 0x00000000042372ca */ /* 0x000fe400000e0000 */
[----:B--2---:R-:W-:-:S05]  /*e910*/  I2FP.F32.U32 R0, UR8 ;  /* 0x0000000800007c45 */ /* 0x004fca0008201000 */
[----:B------:R-:W-:-:S04]  /*e920*/  FMUL R0, R0, UR6 ;  /* 0x0000000600007c20 */ /* 0x000fc80008400000 */
[----:B0-----:R0:W2:Y:S01]  /*e930*/  F2I.U32.TRUNC.NTZ R2, R0 ;  /* 0x0000000000027305 */ /* 0x0010a2000020f000 */
[----:B---3--:R-:W-:Y:S05]  /*e940*/  @!P0 BRA `(.L_x_294) ;  /* 0x0000000000308947 */ /* 0x008fea0003800000 */
[----:B------:R-:W-:Y:S01]  /*e950*/  R2UR UR9, R5 ;  /* 0x00000000050972ca */ /* 0x000fe200000e0000 */
[----:B------:R-:W-:Y:S01]  /*e960*/  ULDC UR6, c[0x0][0x634] ;  /* 0x00018d0000067ab9 */ /* 0x000fe20000000800 */
[----:B------:R-:W-:-:S11]  /*e970*/  R2UR UR10, R4 ;  /* 0x00000000040a72ca */ /* 0x000fd600000e0000 */
[----:B------:R-:W-:-:S04]  /*e980*/  UIADD3 UR6, UP0, UR9, UR6, URZ ;  /* 0x0000000609067290 */ /* 0x000fc8000ff1e03f */
[----:B------:R-:W-:Y:S02]  /*e990*/  UIADD3.X UR9, URZ, UR10, URZ, UP0, !UPT ;  /* 0x0000000a3f097290 */ /* 0x000fe400087fe43f */
[----:B------:R-:W-:Y:S02]  /*e9a0*/  UIMAD.WIDE.U32 UR32, UR6, UR4, URZ ;  /* 0x00000004062072a5 */ /* 0x000fe4000f8e003f */
[----:B------:R-:W-:-:S04]  /*e9b0*/  UIMAD.WIDE.U32 UR10, UR9, UR4, URZ ;  /* 0x00000004090a72a5 */ /* 0x000fc8000f8e003f */
[----:B------:R-:W-:-:S04]  /*e9c0*/  UIMAD.WIDE.U32 UR10, UP0, UR6, UR5, UR10 ;  /* 0x00000005060a72a5 */ /* 0x000fc8000f80000a */
[----:B------:R-:W-:Y:S02]  /*e9d0*/  UIADD3.X UR35, URZ, URZ, URZ, UP0, !UPT ;  /* 0x0000003f3f237290 */ /* 0x000fe400087fe43f */
[----:B------:R-:W-:Y:S01]  /*e9e0*/  UIADD3 URZ, UP0, UR33, UR10, URZ ;  /* 0x0000000a213f7290 */ /* 0x000fe2000ff1e03f */
[----:B------:R-:W-:-:S03]  /*e9f0*/  UMOV UR34, UR11 ;  /* 0x0000000b00227c82 */ /* 0x000fc60008000000 */
[----:B------:R-:W-:-:S12]  /*ea00*/  UIMAD.WIDE.U32.X UR34, UR9, UR5, UR34, UP0 ;  /* 0x00000005092272a5 */ /* 0x000fd800080e0422 */
.L_x_294:
[----:B0-----:R-:W-:Y:S01]  /*ea10*/  I2FP.F32.U32 R0, UR41 ;  /* 0x0000002900007c45 */ /* 0x001fe20008201000 */
[----:B------:R-:W-:Y:S01]  /*ea20*/  USHF.R.U64 UR6, UR34, UR31, UR35 ;  /* 0x0000001f22067299 */ /* 0x000fe20008001223 */
[----:B--2---:R-:W-:Y:S01]  /*ea30*/  R2UR UR33, R2 ;  /* 0x00000000022172ca */ /* 0x004fe200000e0000 */
[----:B------:R-:W-:Y:S02]  /*ea40*/  USHF.R.U32.HI UR4, URZ, UR31, UR35 ;  /* 0x0000001f3f047299 */ /* 0x000fe40008011623 */
[----:B------:R-:W-:Y:S01]  /*ea50*/  FMUL R0, R0, UR38 ;  /* 0x0000002600007c20 */ /* 0x000fe20008400000 */
[----:B------:R-:W-:Y:S01]  /*ea60*/  UIADD3 UR31, UP0, URZ, -UR6, URZ ;  /* 0x800000063f1f7290 */ /* 0x000fe2000ff1e03f */
[----:B------:R-:W-:Y:S01]  /*ea70*/  UMOV UR10, UR36 ;  /* 0x00000024000a7c82 */ /* 0x000fe20008000000 */
[----:B------:R-:W-:Y:S02]  /*ea80*/  UMOV UR11, UR37 ;  /* 0x00000025000b7c82 */ /* 0x000fe40008000000 */
[----:B------:R-:W-:Y:S01]  /*ea90*/  UIADD3.X UR9, URZ, ~UR4, URZ, UP0, !UPT ;  /* 0x800000043f097290 */ /* 0x000fe200087fe43f */
[----:B------:R-:W0:Y:S01]  /*eaa0*/  F2I.U32.TRUNC.NTZ R0, R0 ;  /* 0x0000000000007305 */ /* 0x000e22000020f000 */
[----:B------:R-:W-:Y:S01]  /*eab0*/  ULDC UR44, c[0x0][0x658] ;  /* 0x00019600002c7ab9 */ /* 0x000fe20000000800 */
[----:B------:R-:W-:Y:S01]  /*eac0*/  ULDC.64 UR4, c[0x0][0x620] ;  /* 0x0001880000047ab9 */ /* 0x000fe20000000a00 */
[----:B------:R-:W-:Y:S01]  /*ead0*/  UMOV UR35, 0xffffffff ;  /* 0xffffffff00237882 */ /* 0x000fe20000000000 */
[----:B------:R-:W-:-:S02]  /*eae0*/  UIMAD UR9, UR9, UR4, URZ ;  /* 0x00000004090972a4 */ /* 0x000fc4000f8e023f */
[----:B------:R-:W-:Y:S02]  /*eaf0*/  UIMAD.WIDE.U32 UR10, UR31, UR4, UR10 ;  /* 0x000000041f0a72a5 */ /* 0x000fe4000f8e000a */
[----:B------:R-:W-:Y:S01]  /*eb00*/  UIMAD UR9, UR31, UR5, UR9 ;  /* 0x000000051f0972a4 */ /* 0x000fe2000f8e0209 */
[----:B------:R-:W-:Y:S02]  /*eb10*/  ULDC UR32, c[0x0][0x618] ;  /* 0x0001860000207ab9 */ /* 0x000fe40000000800 */
[----:B------:R-:W-:Y:S01]  /*eb20*/  ULDC.64 UR4, c[0x0][0x640] ;  /* 0x0001900000047ab9 */ /* 0x000fe20000000a00 */
[----:B------:R-:W-:Y:S01]  /*eb30*/  UIADD3 UR9, UR11, UR9, URZ ;  /* 0x000000090b097290 */ /* 0x000fe2000fffe03f */
[----:B------:R-:W-:Y:S01]  /*eb40*/  ISETP.NE.U32.AND P0, PT, RZ, UR4, PT ;  /* 0x00000004ff007c0c */ /* 0x000fe2000bf05070 */
[----:B------:R-:W-:Y:S01]  /*eb50*/  USHF.L.U32 UR37, UR35, UR44, URZ ;  /* 0x0000002c23257299 */ /* 0x000fe2000800063f */
[----:B0-----:R-:W-:Y:S01]  /*eb60*/  R2UR UR39, R0 ;  /* 0x00000000002772ca */ /* 0x001fe200000e0000 */
[----:B------:R-:W-:Y:S01]  /*eb70*/  USHF.R.U64 UR35, UR10, UR32, UR9 ;  /* 0x000000200a237299 */ /* 0x000fe20008001209 */
[----:B------:R-:W-:Y:S01]  /*eb80*/  ISETP.NE.AND.EX P0, PT, RZ, UR5, PT, P0 ;  /* 0x00000005ff007c0c */ /* 0x000fe2000bf05300 */
[----:B------:R-:W-:Y:S01]  /*eb90*/  USHF.R.U32.HI UR9, URZ, UR32, UR9 ;  /* 0x000000203f097299 */ /* 0x000fe20008011609 */
[----:B------:R-:W-:Y:S01]  /*eba0*/  ULDC UR42, c[0x0][0x608] ;  /* 0x00018200002a7ab9 */ /* 0x000fe20000000800 */
[----:B------:R-:W-:-:S02]  /*ebb0*/  UIADD3 UR10, -UR33, URZ, URZ ;  /* 0x0000003f210a7290 */ /* 0x000fc4000fffe13f */
[----:B------:R-:W-:Y:S02]  /*ebc0*/  USHF.R.U64 UR38, UR35, UR42, UR9 ;  /* 0x0000002a23267299 */ /* 0x000fe40008001209 */
[----:B------:R-:W-:Y:S01]  /*ebd0*/  USHF.R.U32.HI UR9, URZ, UR42, UR9 ;  /* 0x0000002a3f097299 */ /* 0x000fe20008011609 */
[----:B------:R-:W-:-:S03]  /*ebe0*/  UMOV UR36, 0x1 ;  /* 0x0000000100247882 */ /* 0x000fc60000000000 */
[----:B------:R-:W-:Y:S02]  /*ebf0*/  UIADD3 UR43, -UR39, URZ, URZ ;  /* 0x0000003f272b7290 */ /* 0x000fe4000fffe13f */
[----:B------:R-:W-:Y:S01]  /*ec00*/  USHF.R.U64 UR39, UR38, UR44, UR9 ;  /* 0x0000002c26277299 */ /* 0x000fe20008001209 */
[----:B------:R-:W-:Y:S01]  /*ec10*/  ULDC UR40, c[0x0][0x144] ;  /* 0x0000510000287ab9 */ /* 0x000fe20000000800 */
[----:B------:R-:W-:Y:S01]  /*ec20*/  ULDC UR31, c[0x0][0x600] ;  /* 0x00018000001f7ab9 */ /* 0x000fe20000000800 */
[----:B------:R-:W-:Y:S02]  /*ec30*/  USHF.L.U32 UR36, UR36, UR44, URZ ;  /* 0x0000002c24247299 */ /* 0x000fe4000800063f */
[----:B------:R-:W-:Y:S02]  /*ec40*/  USHF.R.U32.HI UR33, URZ, UR44, UR9 ;  /* 0x0000002c3f217299 */ /* 0x000fe40008011609 */
[----:B------:R-:W-:Y:S02]  /*ec50*/  UIADD3 UR34, UR31, -0x1, URZ ;  /* 0xffffffff1f227890 */ /* 0x000fe4000fffe03f */
[----:B------:R-:W-:-:S02]  /*ec60*/  ULOP3.LUT UR37, URZ, UR37, URZ, 0x33, !UPT ;  /* 0x000000253f257292 */ /* 0x000fc4000f8e333f */
[----:B------:R-:W-:Y:S01]  /*ec70*/  UIMAD UR40, UR40, UR10, UR8 ;  /* 0x0000000a282872a4 */ /* 0x000fe2000f8e0208 */
[----:B------:R-:W-:Y:S01]  /*ec80*/  ULDC UR46, c[0x0][0x148] ;  /* 0x00005200002e7ab9 */ /* 0x000fe20000000800 */
[----:B------:R-:W-:Y:S01]  /*ec90*/  ULDC UR44, c[0x0][0x648] ;  /* 0x00019200002c7ab9 */ /* 0x000fe20000000800 */
[----:B------:R-:W-:Y:S01]  /*eca0*/  ULDC UR45, c[0x0][0x638] ;  /* 0x00018e00002d7ab9 */ /* 0x000fe20000000800 */
[----:B------:R-:W-:Y:S01]  /*ecb0*/  UMOV UR32, UR39 ;  /* 0x0000002700207c82 */ /* 0x000fe20008000000 */
[----:B------:R-:W-:Y:S07]  /*ecc0*/  @!P0 BRA `(.L_x_295) ;  /* 0x0000000000288947 */ /* 0x000fee0003800000 */
        /* <DEDUP_REMOVED lines=10> */
.L_x_295:
[----:B------:R-:W-:Y:S01]  /*ed70*/  USHF.R.U64 UR4, UR32, UR44, UR33 ;  /* 0x0000002c20047299 */ /* 0x000fe20008001221 */
[----:B------:R-:W-:Y:S01]  /*ed80*/  IMAD.U32 R4, RZ, RZ, UR6 ;  /* 0x00000006ff047e24 */ /* 0x000fe2000f8e00ff */
[----:B------:R-:W-:Y:S01]  /*ed90*/  ULOP3.LUT UR37, UR38, UR37, URZ, 0xc0, !UPT ;  /* 0x0000002526257292 */ /* 0x000fe2000f8ec03f */
[----:B------:R-:W-:Y:S01]  /*eda0*/  IMAD.MOV.U32 R0, RZ, RZ, 0x1 ;  /* 0x00000001ff007424 */ /* 0x000fe200078e00ff */
[----:B------:R-:W-:Y:S02]  /*edb0*/  UIADD3 UR5, -UR4, URZ, URZ ;  /* 0x0000003f04057290 */ /* 0x000fe4000fffe13f */
[----:B------:R-:W-:Y:S01]  /*edc0*/  @UP2 UIMAD UR40, UR46, UR43, UR41 ;  /* 0x0000002b2e2822a4 */ /* 0x000fe2000f8e0229 */
        /* <DEDUP_REMOVED lines=13> */
.L_x_293:
[----:B------:R-:W-:Y:S01]  /*eea0*/  UIADD3 UR15, UR27, UR15, URZ ;  /* 0x0000000f1b0f7290 */ /* 0x000fe2000fffe03f */
[----:B------:R-:W-:Y:S01]  /*eeb0*/  LOP3.LUT P0, RZ, R0, 0xff, RZ, 0xc0, !PT ;  /* 0x000000ff00ff7812 */ /* 0x000fe2000780c0ff */
[----:B------:R-:W-:Y:S02]  /*eec0*/  ULOP3.LUT UR29, UR29, 0x1, URZ, 0x3c, !UPT ;  /* 0x000000011d1d7892 */ /* 0x000fe4000f8e3c3f */
[----:B------:R-:W-:Y:S02]  /*eed0*/  USHF.R.U32.HI UR4, URZ, 0x2, UR15 ;  /* 0x000000023f047899 */ /* 0x000fe4000801160f */
[----:B------:R-:W-:Y:S02]  /*eee0*/  UISETP.GT.U32.AND UP0, UPT, UR15, 0x3, UPT ;  /* 0x000000030f00788c */ /* 0x000fe4000bf04070 */
[----:B------:R-:W-:Y:S02]  /*eef0*/  ULOP3.LUT UR4, UR4, 0x1, URZ, 0xc0, !UPT ;  /* 0x0000000104047892 */ /* 0x000fe4000f8ec03f */
[----:B------:R-:W-:-:S02]  /*ef00*/  UISETP.LT.U32.AND UP0, UPT, UR27, 0x4, UP0 ;  /* 0x000000041b00788c */ /* 0x000fc40008701070 */
[----:B------:R-:W-:Y:S02]  /*ef10*/  UISETP.NE.U32.AND UP1, UPT, UR4, 0x1, UPT ;  /* 0x000000010400788c */ /* 0x000fe4000bf25070 */
[----:B------:R-:W-:Y:S02]  /*ef20*/  USEL UR5, URZ, 0x1, !UP0 ;  /* 0x000000013f057887 */ /* 0x000fe4000c000000 */
[----:B------:R-:W-:Y:S02]  /*ef30*/  UISETP.GT.U32.AND UP1, UPT, UR27, 0x3, !UP1 ;  /* 0x000000031b00788c */ /* 0x000fe4000cf24070 */
[----:B------:R-:W-:Y:S02]  /*ef40*/  ULOP3.LUT UR15, UR15, 0x3, URZ, 0xc0, !UPT ;  /* 0x000000030f0f7892 */ /* 0x000fe4000f8ec03f */
[----:B------:R-:W-:-:S04]  /*ef50*/  USEL UR4, URZ, 0x1, !UP1 ;  /* 0x000000013f047887 */ /* 0x000fc8000c800000 */
[----:B------:R-:W-:Y:S01]  /*ef60*/  ULOP3.LUT UR23, UR4, UR23, UR5, 0x96, !UPT ;  /* 0x0000001704177292 */ /* 0x000fe2000f8e9605 */
[----:B------:R-:W-:Y:S11]  /*ef70*/  @P0 BRA `(.L_x_296) ;  /* 0xffffff2400a00947 */ /* 0x000ff6000383ffff */
[----:B------:R-:W-:Y:S05]  /*ef80*/  EXIT ;  /* 0x000000000000794d */ /* 0x000fea0003800000 */
.L_x_12:
[----:B------:R-:W-:-:S08]  /*ef90*/  ISETP.NE.AND P0, PT, RZ, UR8, PT ;  /* 0x00000008ff007c0c */ /* 0x000fd0000bf05270 */
[----:B01----:R-:W0:-:S00]  /*efa0*/  USETMAXREG.DEALLOC.CTAPOOL 0x28 ;  /* 0x00000028000079c8 */ /* 0x003e0000080e0500 */
[----:B------:R-:W-:Y:S05]  /*efb0*/  @P0 EXIT ;  /* 0x000000000000094d */ /* 0x000fea0003800000 */
[----:B0-----:R-:W-:Y:S01]  /*efc0*/  LOP3.LUT P0, RZ, R3, 0xff, RZ, 0xc0, !PT ;  /* 0x000000ff03ff7812 */ /* 0x001fe2000780c0ff */
[----:B------:R-:W-:Y:S02]  /*efd0*/  IMAD.MOV.U32 R8, RZ, RZ, 0x1 ;  /* 0x00000001ff087424 */ /* 0x000fe400078e00ff */
[----:B------:R-:W-:-:S10]  /*efe0*/  IMAD.MOV.U32 R9, RZ, RZ, RZ ;  /* 0x000000ffff097224 */ /* 0x000fd400078e00ff */
[----:B------:R-:W-:Y:S05]  /*eff0*/  @!P0 BRA `(.L_x_297) ;  /* 0x0000000c00508947 */ /* 0x000fea0003800000 */
[----:B------:R-:W-:Y:S01]  /*f000*/  LOP3.LUT P0, RZ, R2, 0x1f, RZ, 0xc0, !PT ;  /* 0x0000001f02ff7812 */ /* 0x000fe2000780c0ff */
[----:B------:R-:W-:Y:S01]  /*f010*/  ULDC UR5, c[0x0][0x658] ;  /* 0x0001960000057ab9 */ /* 0x000fe20000000800 */
[----:B------:R-:W-:Y:S01]  /*f020*/  UMOV UR6, 0xffffffff ;  /* 0xffffffff00067882 */ /* 0x000fe20000000000 */
[----:B------:R-:W-:Y:S01]  /*f030*/  BSSY B0, `(.L_x_297) ;  /* 0x00000d0000007945 */ /* 0x000fe20003800000 */
[----:B------:R-:W-:Y:S01]  /*f040*/  USHF.L.U32 UR6, UR6, UR5, URZ ;  /* 0x0000000506067299 */ /* 0x000fe2000800063f */
[C---:B------:R-:W-:Y:S01]  /*f050*/  ISETP.NE.AND P3, PT, R0.reuse, RZ, PT ;  /* 0x000000ff0000720c */ /* 0x040fe20003f65270 */
[----:B------:R-:W-:Y:S01]  /*f060*/  IMAD.MOV.U32 R8, RZ, RZ, 0x1 ;  /* 0x00000001ff087424 */ /* 0x000fe200078e00ff */
[----:B------:R-:W-:Y:S01]  /*f070*/  ISETP.NE.OR P0, PT, R0, RZ, !P0 ;  /* 0x000000ff0000720c */ /* 0x000fe20004705670 */
[----:B------:R-:W-:Y:S01]  /*f080*/  IMAD.MOV.U32 R0, RZ, RZ, 0x1 ;  /* 0x00000001ff007424 */ /* 0x000fe200078e00ff */
[----:B------:R-:W-:Y:S01]  /*f090*/  ULDC UR4, c[0x0][0x600] ;  /* 0x0001800000047ab9 */ /* 0x000fe20000000800 */
[----:B------:R-:W-:Y:S01]  /*f0a0*/  IMAD.MOV.U32 R9, RZ, RZ, RZ ;  /* 0x000000ffff097224 */ /* 0x000fe200078e00ff */
[----:B------:R-:W-:Y:S01]  /*f0b0*/  UMOV UR8, 0x1 ;  /* 0x0000000100087882 */ /* 0x000fe20000000000 */
[----:B------:R-:W-:-:S02]  /*f0c0*/  UIADD3 UR27, UR14, 0x1, URZ ;  /* 0x000000010e1b7890 */ /* 0x000fc4000fffe03f */
[----:B------:R-:W-:Y:S02]  /*f0d0*/  ULOP3.LUT UR26, UR13, 0x2, URZ, 0xfc, !UPT ;  /* 0x000000020d1a7892 */ /* 0x000fe4000f8efc3f */
[----:B------:R-:W-:Y:S02]  /*f0e0*/  UIADD3 UR4, UR4, -0x1, URZ ;  /* 0xffffffff04047890 */ /* 0x000fe4000fffe03f */
[----:B------:R-:W-:Y:S02]  /*f0f0*/  USHF.L.U32 UR5, UR8, UR5, URZ ;  /* 0x0000000508057299 */ /* 0x000fe4000800063f */
[----:B------:R-:W-:Y:S01]  /*f100*/  ULOP3.LUT UR6, URZ, UR6, URZ, 0x33, !UPT ;  /* 0x000000063f067292 */ /* 0x000fe2000f8e333f */
[----:B------:R-:W-:-:S11]  /*f110*/  ULDC.64 UR24, c[0x0][0x198] ;  /* 0x0000660000187ab9 */ /* 0x000fd60000000a00 */
.L_x_309:
[----:B------:R-:W-:-:S03]  /*f120*/  UMOV UR8, 0xffffffff ;  /* 0xffffffff00087882 */ /* 0x000fc60000000000 */
[----:B01----:R-:W-:Y:S05]  /*f130*/  BRA.DIV UR8, `(.L_x_298) ;  /* 0x00000012082c7947 */ /* 0x003fea000b800000 */
[----:B------:R-:W-:-:S13]  /*f140*/  ELECT P1, URZ, PT ;  /* 0x00000000003f782f */ /* 0x000fda0003820000 */
.L_x_322:
[----:B------:R-:W0:Y:S01]  /*f150*/  LDC R2, c[0x0][0x28c] ;  /* 0x0000a300ff027b82 */ /* 0x000e220000000800 */
[----:B------:R-:W-:Y:S01]  /*f160*/  BSSY B1, `(.L_x_299) ;  /* 0x000003b000017945 */ /* 0x000fe20003800000 */
[----:B0-----:R-:W-:-:S13]  /*f170*/  ISETP.LT.OR P1, PT, R2, 0x1, !P1 ;  /* 0x000000010200780c */ /* 0x001fda0004f21670 */
[----:B------:R-:W-:Y:S05]  /*f180*/  @P1 BRA `(.L_x_300) ;  /* 0x0000000000e01947 */ /* 0x000fea0003800000 */
[----:B------:R-:W2:Y:S04]  /*f190*/  LDL.LU R4, [R1+0x80] ;  /* 0x0000800001047983 */ /* 0x000ea80000300800 */
[----:B------:R-:W3:Y:S01]  /*f1a0*/  LDL.LU R3, [R1+0x7c] ;  /* 0x00007c0001037983 */ /* 0x000ee20000300800 */
[----:B------:R-:W-:Y:S02]  /*f1b0*/  IMAD.MOV.U32 R12, RZ, RZ, RZ ;  /* 0x000000ffff0c7224 */ /* 0x000fe400078e00ff */
[----:B------:R-:W-:Y:S02]  /*f1c0*/  IMAD.U32 R13, RZ, RZ, UR27 ;  /* 0x0000001bff0d7e24 */ /* 0x000fe4000f8e00ff */
[----:B------:R-:W-:Y:S02]  /*f1d0*/  IMAD.MOV.U32 R2, RZ, RZ, R8 ;  /* 0x000000ffff027224 */ /* 0x000fe400078e0008 */
[----:B--2---:R-:W-:-:S02]  /*f1e0*/  IMAD.SHL.U32 R6, R4, 0x100, RZ ;  /* 0x0000010004067824 */ /* 0x004fc400078e00ff */
[----:B---3--:R-:W-:Y:S02]  /*f1f0*/  IMAD.SHL.U32 R7, R3, 0x40, RZ ;  /* 0x0000004003077824 */ /* 0x008fe400078e00ff */
[----:B------:R-:W-:-:S07]  /*f200*/  IMAD.MOV.U32 R3, RZ, RZ, R9 ;  /* 0x000000ffff037224 */ /* 0x000fce00078e0009 */
.L_x_304:
[----:B------:R-:W0:Y:S01]  /*f210*/  S2R R5, SR_CgaCtaId ;  /* 0x0000000000057919 */ /* 0x000e220000008800 */
[----:B------:R-:W-:-:S04]  /*f220*/  MOV R4, 0x400 ;  /* 0x0000040000047802 */ /* 0x000fc80000000f00 */
[----:B0-----:R-:W-:Y:S02]  /*f230*/  LEA R10, R5, R4, 0x18 ;  /* 0x00000004050a7211 */ /* 0x001fe400078ec0ff */
[----:B------:R-:W-:Y:S01]  /*f240*/  SHF.L.U32 R4, R2, 0x1f, RZ ;  /* 0x0000001f02047819 */ /* 0x000fe200000006ff */
[----:B------:R-:W0:Y:S02]  /*f250*/  @!P3 LDC R5, c[0x0][0x500] ;  /* 0x00014000ff05bb82 */ /* 0x000e240000000800 */
[----:B------:R-:W-:-:S04]  /*f260*/  IMAD R11, R3, 0x8, R10 ;  /* 0x00000008030b7824 */ /* 0x000fc800078e020a */
[----:B------:R-:W1:Y:S02]  /*f270*/  SYNCS.PHASECHK.TRANS64.TRYWAIT P1, [R11+URZ+0x20], R4 ;  /* 0x000020040b0075a7 */ /* 0x000e64000802017f */
[----:B-1----:R-:W-:Y:S05]  /*f280*/  @!P1 BRA `(.L_x_301) ;  /* 0x0000000c00f89947 */ /* 0x002fea0003800000 */
.L_x_323:
[----:B------:R-:W-:Y:S01]  /*f290*/  UPRMT UR8, UR26, 0x9910, URZ ;  /* 0x000099101a087896 */ /* 0x000fe2000800003f */
[----:B0-----:R0:W-:Y:S03]  /*f2a0*/  @!P3 SYNCS.ARRIVE.TRANS64 RZ, [R11+URZ], R5 ;  /* 0x000000050bffb9a7 */ /* 0x0011e6000800003f */
[----:B------:R-:W-:-:S06]  /*f2b0*/  UISETP.NE.AND UP0, UPT, UR8, 0x2, UPT ;  /* 0x000000020800788c */ /* 0x000fcc000bf05270 */
[----:B------:R-:W-:-:S13]  /*f2c0*/  PLOP3.LUT P1, PT, PT, PT, UP0, 0x80, 0x0 ;  /* 0x000000000000781c */ /* 0x000fda0003f2f008 */
[----:B0-----:R-:W-:Y:S05]  /*f2d0*/  @P1 BRA `(.L_x_302) ;  /* 0x0000000000041947 */ /* 0x001fea0003800000 */
[----:B------:R-:W-:Y:S01]  /*f2e0*/  BPT.TRAP 0x1 ;  /* 0x000000040000795c */ /* 0x000fe20000300000 */
.L_x_302:
[----:B------:R-:W-:Y:S05]  /*f2f0*/  @P0 BRA `(.L_x_303) ;  /* 0x0000000000040947 */ /* 0x000fea0003800000 */
[----:B------:R-:W-:Y:S01]  /*f300*/  BPT.TRAP 0x1 ;  /* 0x000000040000795c */ /* 0x000fe20000300000 */
.L_x_303:
[----:B------:R-:W2:Y:S01]  /*f310*/  LDL R5, [R1+0x70] ;  /* 0x0000700001057983 */ /* 0x000ea20000100800 */
[--C-:B-1----:R-:W-:Y:S01]  /*f320*/  IMAD R4, R3, 0x2000, R10.reuse ;  /* 0x0000200003047824 */ /* 0x102fe200078e020a */
[----:B------:R-:W-:Y:S01]  /*f330*/  R2UR UR22, R7 ;  /* 0x00000000071672ca */ /* 0x000fe200000e0000 */
[----:B------:R-:W-:Y:S01]  /*f340*/  IMAD R10, R3, 0x8000, R10 ;  /* 0x00008000030a7824 */ /* 0x000fe200078e020a */
[----:B------:R-:W-:Y:S01]  /*f350*/  R2UR UR9, R11 ;  /* 0x000000000b0972ca */ /* 0x000fe200000e0000 */
[----:B------:R-:W-:Y:S01]  /*f360*/  VIADD R13, R13, 0xffffffff ;  /* 0xffffffff0d0d7836 */ /* 0x000fe20000000000 */
[----:B------:R-:W-:Y:S01]  /*f370*/  R2UR UR8, R4 ;  /* 0x00000000040872ca */ /* 0x000fe200000e0000 */
[----:B------:R-:W-:Y:S01]  /*f380*/  UIADD3 UR18, UP0, UR24, 0xf0, URZ ;  /* 0x000000f018127890 */ /* 0x000fe2000ff1e03f */
[----:B------:R-:W-:Y:S01]  /*f390*/  R2UR UR11, R10 ;  /* 0x000000000a0b72ca */ /* 0x000fe200000e0000 */
[----:B------:R-:W-:Y:S01]  /*f3a0*/  UIADD3 UR28, UP1, UR24, 0x1f0, URZ ;  /* 0x000001f0181c7890 */ /* 0x000fe2000ff3e03f */
[----:B------:R-:W-:Y:S01]  /*f3b0*/  R2UR UR10, R12 ;  /* 0x000000000c0a72ca */ /* 0x000fe200000e0000 */
[----:B------:R-:W-:Y:S01]  /*f3c0*/  UIADD3.X UR19, URZ, UR25, URZ, UP0, !UPT ;  /* 0x000000193f137290 */ /* 0x000fe200087fe43f */
[----:B------:R-:W-:Y:S01]  /*f3d0*/  R2UR UR23, R6 ;  /* 0x00000000061772ca */ /* 0x000fe200000e0000 */
[----:B------:R-:W-:Y:S01]  /*f3e0*/  VIADD R3, R3, 0x1 ;  /* 0x0000000103037836 */ /* 0x000fe20000000000 */
[----:B------:R-:W-:Y:S01]  /*f3f0*/  ISETP.GT.AND P2, PT, R13, 0x1, PT ;  /* 0x000000010d00780c */ /* 0x000fe20003f44270 */
[----:B------:R-:W-:Y:S01]  /*f400*/  UIADD3.X UR29, URZ, UR25, URZ, UP1, !UPT ;  /* 0x000000193f1d7290 */ /* 0x000fe20008ffe43f */
[----:B------:R-:W-:Y:S01]  /*f410*/  VIADD R12, R12, 0x80 ;  /* 0x000000800c0c7836 */ /* 0x000fe20000000000 */
[----:B------:R-:W-:Y:S01]  /*f420*/  UMOV UR20, 0x0 ;  /* 0x0000000000147882 */ /* 0x000fe20000000000 */
[----:B------:R-:W-:Y:S01]  /*f430*/  UMOV UR21, 0x10000000 ;  /* 0x1000000000157882 */ /* 0x000fe20000000000 */
[----:B------:R-:W-:Y:S01]  /*f440*/  UIADD3 UR8, UR8, 0x180, URZ ;  /* 0x0000018008087890 */ /* 0x000fe2000fffe03f */
[----:B------:R-:W-:Y:S01]  /*f450*/  ISETP.NE.AND P1, PT, R3, 0x4, PT ;  /* 0x000000040300780c */ /* 0x000fe20003f25270 */
[----:B------:R-:W-:-:S03]  /*f460*/  UIADD3 UR15, UR11, 0x8180, URZ ;  /* 0x000081800b0f7890 */ /* 0x000fc6000fffe03f */
[----:B------:R-:W-:Y:S01]  /*f470*/  UMOV UR11, UR22 ;  /* 0x00000016000b7c82 */ /* 0x000fe20008000000 */
[----:B------:R-:W-:Y:S02]  /*f480*/  SEL R3, R3, RZ, P1 ;  /* 0x000000ff03037207 */ /* 0x000fe40000800000 */
[----:B--2---:R-:W-:Y:S02]  /*f490*/  R2UR UR12, R5 ;  /* 0x00000000050c72ca */ /* 0x004fe400000e0000 */
[----:B------:R-:W-:-:S04]  /*f4a0*/  SEL R5, RZ, 0x1, P1 ;  /* 0x00000001ff057807 */ /* 0x000fc80000800000 */
[----:B------:R-:W-:-:S07]  /*f4b0*/  LOP3.LUT R2, R2, R5, RZ, 0x3c, !PT ;  /* 0x0000000502027212 */ /* 0x000fce00078e3cff */
[----:B------:R0:W-:Y:S02]  /*f4c0*/  UTMALDG.3D [UR8], [UR18], desc[UR20] ;  /* 0x00001408120075b4 */ /* 0x0001e40008011000 */
[----:B0-----:R-:W-:Y:S01]  /*f4d0*/  UMOV UR8, UR15 ;  /* 0x0000000f00087c82 */ /* 0x001fe20008000000 */
[----:B------:R-:W-:Y:S02]  /*f4e0*/  UMOV UR11, UR23 ;  /* 0x00000017000b7c82 */ /* 0x000fe40008000000 */
[----:B------:R0:W-:Y:S02]  /*f4f0*/  UTMALDG.3D [UR8], [UR28], desc[UR20] ;  /* 0x000014081c0075b4 */ /* 0x0001e40008011000 */
[----:B0-----:R-:W-:Y:S05]  /*f500*/  @P2 BRA `(.L_x_304) ;  /* 0xfffffffc00402947 */ /* 0x001fea000383ffff */
.L_x_300:
[----:B------:R-:W-:Y:S05]  /*f510*/  BSYNC B1 ;  /* 0x0000000000017941 */ /* 0x000fea0003800000 */
.L_x_299:
[----:B------:R-:W2:Y:S01]  /*f520*/  LDL.LU R15, [R1+0x74] ;  /* 0x00007400010f7983 */ /* 0x000ea20000300800 */
[----:B------:R-:W-:Y:S01]  /*f530*/  LOP3.LUT P4, RZ, R0, 0xff, RZ, 0xc0, !PT ;  /* 0x000000ff00ff7812 */ /* 0x000fe2000788c0ff */
[----:B------:R-:W-:Y:S01]  /*f540*/  VIADD R9, R9, UR14 ;  /* 0x0000000e09097c36 */ /* 0x000fe20008000000 */
[----:B------:R-:W-:Y:S01]  /*f550*/  ULDC.64 UR8, c[0x0][0x650] ;  /* 0x0001940000087ab9 */ /* 0x000fe20000000a00 */
[----:B------:R-:W3:Y:S01]  /*f560*/  LDL.LU R14, [R1+0x78] ;  /* 0x00007800010e7983 */ /* 0x000ee20000300800 */
[----:B------:R-:W-:Y:S01]  /*f570*/  IMAD.MOV.U32 R5, RZ, RZ, -0x1 ;  /* 0xffffffffff057424 */ /* 0x000fe200078e00ff */
[----:B------:R-:W-:Y:S01]  /*f580*/  BSSY B1, `(.L_x_305) ;  /* 0x0000078000017945 */ /* 0x000fe20003800000 */
[----:B------:R-:W-:Y:S01]  /*f590*/  SHF.R.U32.HI R0, RZ, 0x2, R9 ;  /* 0x00000002ff007819 */ /* 0x000fe20000011609 */
[----:B------:R-:W-:Y:S01]  /*f5a0*/  IMAD.MOV.U32 R4, RZ, RZ, -0x1 ;  /* 0xffffffffff047424 */ /* 0x000fe200078e00ff */
[----:B------:R-:W-:Y:S02]  /*f5b0*/  ISETP.GT.U32.AND P1, PT, R9, 0x3, PT ;  /* 0x000000030900780c */ /* 0x000fe40003f24070 */
[----:B------:R-:W-:-:S02]  /*f5c0*/  LOP3.LUT R0, R0, 0x1, RZ, 0xc0, !PT ;  /* 0x0000000100007812 */ /* 0x000fc400078ec0ff */
[----:B------:R-:W-:Y:S01]  /*f5d0*/  LOP3.LUT R9, R9, 0x3, RZ, 0xc0, !PT ;  /* 0x0000000309097812 */ /* 0x000fe200078ec0ff */
[----:B------:R-:W0:Y:S01]  /*f5e0*/  @P4 S2R R3, SR_CgaCtaId ;  /* 0x0000000000034919 */ /* 0x000e220000008800 */
[----:B------:R-:W-:Y:S02]  /*f5f0*/  @P4 MOV R2, 0x400 ;  /* 0x0000040000024802 */ /* 0x000fe40000000f00 */
[----:B------:R-:W-:Y:S02]  /*f600*/  ISETP.NE.U32.AND P2, PT, R0, 0x1, PT ;  /* 0x000000010000780c */ /* 0x000fe40003f45070 */
[----:B0-----:R-:W-:Y:S01]  /*f610*/  @P4 LEA R2, R3, R2, 0x18 ;  /* 0x0000000203024211 */ /* 0x001fe200078ec0ff */
[----:B------:R-:W-:-:S03]  /*f620*/  IMAD.U32 R3, RZ, RZ, UR14 ;  /* 0x0000000eff037e24 */ /* 0x000fc6000f8e00ff */
[----:B------:R0:W-:Y:S02]  /*f630*/  @P4 SYNCS.ARRIVE.TRANS64.A1T0 RZ, [R2+URZ+0x78], RZ ;  /* 0x000078ff02ff49a7 */ /* 0x0001e4000810003f */
[C---:B------:R-:W-:Y:S02]  /*f640*/  ISETP.LT.U32.AND P1, PT, R3.reuse, 0x4, P1 ;  /* 0x000000040300780c */ /* 0x040fe40000f21070 */
[----:B------:R-:W-:Y:S02]  /*f650*/  ISETP.GT.U32.AND P2, PT, R3, 0x3, !P2 ;  /* 0x000000030300780c */ /* 0x000fe40005744070 */
[----:B------:R-:W-:Y:S02]  /*f660*/  SEL R3, RZ, 0x1, !P1 ;  /* 0x00000001ff037807 */ /* 0x000fe40004800000 */
[----:B------:R-:W-:Y:S02]  /*f670*/  SEL R0, RZ, 0x1, !P2 ;  /* 0x00000001ff007807 */ /* 0x000fe40005000000 */
[----:B0-----:R-:W-:-:S02]  /*f680*/  PRMT R2, RZ, 0x7610, R2 ;  /* 0x00007610ff027816 */ /* 0x001fc40000000002 */
[----:B------:R-:W-:Y:S01]  /*f690*/  LOP3.LUT R8, R0, R8, R3, 0x96, !PT ;  /* 0x0000000800087212 */ /* 0x000fe200078e9603 */
[----:B------:R-:W-:Y:S01]  /*f6a0*/  IMAD.MOV.U32 R3, RZ, RZ, -0x1 ;  /* 0xffffffffff037424 */ /* 0x000fe200078e00ff */
[----:B------:R-:W-:Y:S02]  /*f6b0*/  PRMT R0, RZ, 0x7610, R0 ;  /* 0x00007610ff007816 */ /* 0x000fe40000000000 */
[----:B---3--:R-:W-:-:S04]  /*f6c0*/  IADD3 R14, P4, R14, UR16, RZ ;  /* 0x000000100e0e7c10 */ /* 0x008fc8000ff9e0ff */
[----:B--2---:R-:W-:Y:S01]  /*f6d0*/  IADD3.X R15, R15, UR7, RZ, P4, !PT ;  /* 0x000000070f0f7c10 */ /* 0x004fe2000a7fe4ff */
[----:B------:R0:W-:Y:S01]  /*f6e0*/  STL [R1+0x78], R14 ;  /* 0x0000780e01007387 */ /* 0x0001e20000100800 */
[----:B------:R-:W-:-:S03]  /*f6f0*/  ISETP.GE.U32.AND P4, PT, R14, UR8, PT ;  /* 0x000000080e007c0c */ /* 0x000fc6000bf86070 */
[----:B------:R0:W-:Y:S01]  /*f700*/  STL [R1+0x74], R15 ;  /* 0x0000740f01007387 */ /* 0x0001e20000100800 */
[----:B------:R-:W-:-:S03]  /*f710*/  ISETP.GE.U32.AND.EX P1, PT, R15, UR9, PT, P4 ;  /* 0x000000090f007c0c */ /* 0x000fc6000bf26140 */
[----:B------:R0:W-:Y:S04]  /*f720*/  STL [R1+0x7c], R5 ;  /* 0x00007c0501007387 */ /* 0x0001e80000100800 */
[----:B------:R0:W-:Y:S04]  /*f730*/  STL [R1+0x80], R4 ;  /* 0x0000800401007387 */ /* 0x0001e80000100800 */
[----:B------:R0:W-:Y:S02]  /*f740*/  STL [R1+0x70], R3 ;  /* 0x0000700301007387 */ /* 0x0001e40000100800 */
[----:B------:R-:W-:Y:S05]  /*f750*/  @P1 BRA `(.L_x_306) ;  /* 0x0000000400681947 */ /* 0x000fea0003800000 */
[----:B------:R-:W0:Y:S01]  /*f760*/  S2UR UR8, SR_CTAID.X ;  /* 0x00000000000879c3 */ /* 0x000e220000002500 */
[----:B------:R-:W-:Y:S01]  /*f770*/  ULDC.64 UR10, c[0x0][0x628] ;  /* 0x00018a00000a7ab9 */ /* 0x000fe20000000a00 */
[----:B------:R-:W-:Y:S01]  /*f780*/  ULDC UR9, c[0x0][0x150] ;  /* 0x0000540000097ab9 */ /* 0x000fe20000000800 */
[----:B------:R-:W-:Y:S01]  /*f790*/  ISETP.NE.U32.AND P1, PT, RZ, UR10, PT ;  /* 0x0000000aff007c0c */ /* 0x000fe2000bf25070 */
[----:B------:R-:W-:Y:S01]  /*f7a0*/  ULDC UR12, c[0x0][0x630] ;  /* 0x00018c00000c7ab9 */ /* 0x000fe20000000800 */
[----:B------:R-:W-:Y:S01]  /*f7b0*/  ULDC UR18, c[0x0][0x154] ;  /* 0x0000550000127ab9 */ /* 0x000fe20000000800 */
[----:B------:R-:W-:Y:S01]  /*f7c0*/  IMAD.MOV.U32 R2, RZ, RZ, R14 ;  /* 0x000000ffff027224 */ /* 0x000fe200078e000e */
[----:B------:R-:W-:Y:S01]  /*f7d0*/  ISETP.NE.AND.EX P1, PT, RZ, UR11, PT, P1 ;  /* 0x0000000bff007c0c */ /* 0x000fe2000bf25310 */
[----:B------:R-:W1:Y:S01]  /*f7e0*/  S2UR UR15, SR_CTAID.Y ;  /* 0x00000000000f79c3 */ /* 0x000e620000002600 */
[----:B0-----:R-:W-:-:S05]  /*f7f0*/  I2FP.F32.U32 R3, UR8 ;  /* 0x0000000800037c45 */ /* 0x001fca0008201000 */
[----:B------:R-:W-:Y:S01]  /*f800*/  FMUL R12, R3, UR9 ;  /* 0x00000009030c7c20 */ /* 0x000fe20008400000 */
[----:B------:R-:W-:-:S05]  /*f810*/  IMAD.MOV.U32 R3, RZ, RZ, R15 ;  /* 0x000000ffff037224 */ /* 0x000fca00078e000f */
[----:B------:R-:W-:Y:S05]  /*f820*/  @!P1 BRA `(.L_x_307) ;  /* 0x0000000000289947 */ /* 0x000fea0003800000 */
[----:B------:R-:W-:Y:S02]  /*f830*/  ULDC UR9, c[0x0][0x634] ;  /* 0x00018d0000097ab9 */ /* 0x000fe40000000800 */
[----:B------:R-:W-:-:S05]  /*f840*/  IADD3 R7, P1, R14, UR9, RZ ;  /* 0x000000090e077c10 */ /* 0x000fca000ff3e0ff */
[----:B------:R-:W-:-:S04]  /*f850*/  IMAD.X R11, RZ, RZ, R15, P1 ;  /* 0x000000ffff0b7224 */ /* 0x000fc800008e060f */
[----:B------:R-:W-:-:S04]  /*f860*/  IMAD.WIDE.U32 R4, R11, UR10, RZ ;  /* 0x0000000a0b047c25 */ /* 0x000fc8000f8e00ff */
[----:B------:R-:W-:-:S04]  /*f870*/  IMAD.WIDE.U32 R4, P1, R7, UR11, R4 ;  /* 0x0000000b07047c25 */ /* 0x000fc8000f820004 */
[----:B------:R-:W-:-:S04]  /*f880*/  IMAD.WIDE.U32 R6, R7, UR10, RZ ;  /* 0x0000000a07067c25 */ /* 0x000fc8000f8e00ff */
[----:B------:R-:W-:Y:S01]  /*f890*/  IMAD.X R3, RZ, RZ, RZ, P1 ;  /* 0x000000ffff037224 */ /* 0x000fe200008e06ff */
[----:B------:R-:W-:Y:S01]  /*f8a0*/  IADD3 RZ, P1, R7, R4, RZ ;  /* 0x0000000407ff7210 */ /* 0x000fe20007f3e0ff */
[----:B------:R-:W-:-:S04]  /*f8b0*/  IMAD.MOV.U32 R2, RZ, RZ, R5 ;  /* 0x000000ffff027224 */ /* 0x000fc800078e0005 */
[----:B------:R-:W-:-:S08]  /*f8c0*/  IMAD.WIDE.U32.X R2, R11, UR11, R2, P1 ;  /* 0x0000000b0b027c25 */ /* 0x000fd000088e0402 */
.L_x_307:
[--C-:B------:R-:W-:Y:S01]  /*f8d0*/  SHF.R.U64 R10, R2, UR12, R3.reuse ;  /* 0x0000000c020a7c19 */ /* 0x100fe20008001203 */
[----:B------:R-:W0:Y:S01]  /*f8e0*/  F2I.U32.TRUNC.NTZ R12, R12 ;  /* 0x0000000c000c7305 */ /* 0x000e22000020f000 */
[----:B------:R-:W-:Y:S01]  /*f8f0*/  SHF.R.U32.HI R2, RZ, UR12, R3 ;  /* 0x0000000cff027c19 */ /* 0x000fe20008011603 */
[----:B------:R-:W-:Y:S01]  /*f900*/  ULDC.64 UR10, c[0x0][0x620] ;  /* 0x00018800000a7ab9 */ /* 0x000fe20000000a00 */
[----:B------:R-:W-:Y:S01]  /*f910*/  IADD3 R5, P1, RZ, -R10, RZ ;  /* 0x8000000aff057210 */ /* 0x000fe20007f3e0ff */
[----:B------:R-:W-:Y:S01]  /*f920*/  IMAD.MOV.U32 R3, RZ, RZ, R15 ;  /* 0x000000ffff037224 */ /* 0x000fe200078e000f */
[----:B-1----:R-:W-:Y:S01]  /*f930*/  I2FP.F32.U32 R4, UR15 ;  /* 0x0000000f00047c45 */ /* 0x002fe20008201000 */
[----:B------:R-:W-:Y:S01]  /*f940*/  ULDC UR12, c[0x0][0x658] ;  /* 0x00019600000c7ab9 */ /* 0x000fe20000000800 */
[----:B------:R-:W-:Y:S01]  /*f950*/  ULDC UR20, c[0x0][0x648] ;  /* 0x0001920000147ab9 */ /* 0x000fe20000000800 */
[----:B------:R-:W-:Y:S02]  /*f960*/  IMAD.X R2, RZ, RZ, ~R2, P1 ;  /* 0x000000ffff027224 */ /* 0x000fe400008e0e02 */
[----:B------:R-:W-:Y:S01]  /*f970*/  FMUL R6, R4, UR18 ;  /* 0x0000001204067c20 */ /* 0x000fe20008400000 */
[----:B------:R-:W-:Y:S01]  /*f980*/  ULDC.64 UR18, c[0x0][0x640] ;  /* 0x0001900000127ab9 */ /* 0x000fe20000000a00 */
[----:B------:R-:W-:Y:S01]  /*f990*/  IMAD R4, R2, UR10, RZ ;  /* 0x0000000a02047c24 */ /* 0x000fe2000f8e02ff */
[----:B------:R-:W-:Y:S01]  /*f9a0*/  ISETP.NE.U32.AND P1, PT, RZ, UR18, PT ;  /* 0x00000012ff007c0c */ /* 0x000fe2000bf25070 */
[----:B------:R-:W-:Y:S01]  /*f9b0*/  IMAD.MOV.U32 R2, RZ, RZ, R14 ;  /* 0x000000ffff027224 */ /* 0x000fe200078e000e */
[----:B0-----:R-:W-:Y:S01]  /*f9c0*/  R2UR UR9, R12 ;  /* 0x000000000c0972ca */ /* 0x001fe200000e0000 */
[----:B------:R-:W0:Y:S01]  /*f9d0*/  LDC R14, c[0x0][0x610] ;  /* 0x00018400ff0e7b82 */ /* 0x000e220000000800 */
[----:B------:R-:W1:Y:S01]  /*f9e0*/  F2I.U32.TRUNC.NTZ R6, R6 ;  /* 0x0000000600067305 */ /* 0x000e62000020f000 */
[----:B------:R-:W-:Y:S01]  /*f9f0*/  IMAD.WIDE.U32 R2, R5, UR10, R2 ;  /* 0x0000000a05027c25 */ /* 0x000fe2000f8e0002 */
[----:B------:R-:W-:Y:S01]  /*fa00*/  ULDC UR10, c[0x0][0x618] ;  /* 0x00018600000a7ab9 */ /* 0x000fe20000000800 */
[----:B------:R-:W-:-:S02]  /*fa10*/  ISETP.NE.AND.EX P1, PT, RZ, UR19, PT, P1 ;  /* 0x00000013ff007c0c */ /* 0x000fc4000bf25310 */
[----:B------:R-:W-:-:S04]  /*fa20*/  IMAD R5, R5, UR11, R4 ;  /* 0x0000000b05057c24 */ /* 0x000fc8000f8e0204 */
[----:B------:R-:W-:-:S05]  /*fa30*/  IMAD.IADD R3, R3, 0x1, R5 ;  /* 0x0000000103037824 */ /* 0x000fca00078e0205 */
[--C-:B------:R-:W-:Y:S02]  /*fa40*/  SHF.R.U64 R12, R2, UR10, R3.reuse ;  /* 0x0000000a020c7c19 */ /* 0x100fe40008001203 */
[----:B------:R-:W-:Y:S01]  /*fa50*/  SHF.R.U32.HI R3, RZ, UR10, R3 ;  /* 0x0000000aff037c19 */ /* 0x000fe20008011603 */
[----:B------:R-:W-:Y:S01]  /*fa60*/  ULDC UR10, c[0x0][0x608] ;  /* 0x00018200000a7ab9 */ /* 0x000fe20000000800 */
[----:B-1----:R-:W-:Y:S02]  /*fa70*/  R2UR UR11, R6 ;  /* 0x00000000060b72ca */ /* 0x002fe400000e0000 */
[--C-:B------:R-:W-:Y:S02]  /*fa80*/  SHF.R.U64 R13, R12, UR10, R3.reuse ;  /* 0x0000000a0c0d7c19 */ /* 0x100fe40008001203 */
[----:B------:R-:W-:Y:S01]  /*fa90*/  SHF.R.U32.HI R2, RZ, UR10, R3 ;  /* 0x0000000aff027c19 */ /* 0x000fe20008011603 */
[----:B------:R-:W-:-:S03]  /*faa0*/  UIADD3 UR10, -UR9, URZ, URZ ;  /* 0x0000003f090a7290 */ /* 0x000fc6000fffe13f */
[--C-:B------:R-:W-:Y:S01]  /*fab0*/  SHF.R.U64 R15, R13, UR12, R2.reuse ;  /* 0x0000000c0d0f7c19 */ /* 0x100fe20008001202 */
[----:B------:R-:W-:Y:S01]  /*fac0*/  ULDC UR9, c[0x0][0x144] ;  /* 0x0000510000097ab9 */ /* 0x000fe20000000800 */
[----:B------:R-:W-:-:S03]  /*fad0*/  SHF.R.U32.HI R3, RZ, UR12, R2 ;  /* 0x0000000cff037c19 */ /* 0x000fc60008011602 */
[----:B------:R-:W-:Y:S01]  /*fae0*/  IMAD.MOV.U32 R2, RZ, RZ, R15 ;  /* 0x000000ffff027224 */ /* 0x000fe200078e000f */
[----:B------:R-:W-:Y:S06]  /*faf0*/  @!P1 BRA `(.L_x_308) ;  /* 0x0000000000289947 */ /* 0x000fec0003800000 */
        /* <DEDUP_REMOVED lines=10> */
.L_x_308:
[----:B------:R-:W-:Y:S01]  /*fba0*/  UIADD3 UR11, -UR11, URZ, URZ ;  /* 0x0000003f0b0b7290 */ /* 0x000fe2000fffe13f */
[----:B------:R-:W-:Y:S01]  /*fbb0*/  SHF.R.U64 R3, R2, UR20, R3 ;  /* 0x0000001402037c19 */ /* 0x000fe20008001203 */
[----:B------:R-:W-:Y:S01]  /*fbc0*/  UIMAD UR8, UR9, UR10, UR8 ;  /* 0x0000000a090872a4 */ /* 0x000fe2000f8e0208 */
[----:B------:R-:W-:Y:S01]  /*fbd0*/  LOP3.LUT R2, R13, UR6, RZ, 0xc0, !PT ;  /* 0x000000060d027c12 */ /* 0x000fe2000f8ec0ff */
[----:B------:R-:W-:Y:S01]  /*fbe0*/  IMAD.MOV.U32 R6, RZ, RZ, 0x1 ;  /* 0x00000001ff067424 */ /* 0x000fe200078e00ff */
[----:B------:R-:W-:Y:S01]  /*fbf0*/  ULDC UR9, c[0x0][0x148] ;  /* 0x0000520000097ab9 */ /* 0x000fe20000000800 */
[----:B------:R-:W-:Y:S01]  /*fc00*/  IMAD.MOV R4, RZ, RZ, -R3 ;  /* 0x000000ffff047224 */ /* 0x000fe200078e0a03 */
[----:B------:R-:W-:Y:S01]  /*fc10*/  @UP2 UIMAD UR8, UR9, UR11, UR15 ;  /* 0x0000000b090822a4 */ /* 0x000fe2000f8e020f */
[----:B------:R-:W-:Y:S01]  /*fc20*/  IMAD R3, R3, UR5, R2 ;  /* 0x0000000503037c24 */ /* 0x000fe2000f8e0202 */
[----:B------:R-:W-:Y:S01]  /*fc30*/  LOP3.LUT R5, R12, UR4, RZ, 0xc0, !PT ;  /* 0x000000040c057c12 */ /* 0x000fe2000f8ec0ff */
[----:B------:R-:W-:Y:S01]  /*fc40*/  ULDC UR9, c[0x0][0x638] ;  /* 0x00018e0000097ab9 */ /* 0x000fe20000000800 */
[----:B------:R-:W-:Y:S01]  /*fc50*/  PLOP3.LUT P1, PT, PT, PT, UP2, 0x80, 0x0 ;  /* 0x000000000000781c */ /* 0x000fe20003f2f028 */
[----:B------:R-:W-:-:S02]  /*fc60*/  IMAD R2, R4, UR9, R15 ;  /* 0x0000000904027c24 */ /* 0x000fc4000f8e020f */
[----:B0-----:R-:W-:Y:S01]  /*fc70*/  IMAD R3, R3, R14, UR8 ;  /* 0x0000000803037e24 */ /* 0x001fe2000f8e020e */
[----:B------:R-:W-:Y:S02]  /*fc80*/  ULDC UR8, c[0x0][0x600] ;  /* 0x0001800000087ab9 */ /* 0x000fe40000000800 */
[----:B------:R-:W-:Y:S01]  /*fc90*/  IMAD R4, R2, UR8, R5 ;  /* 0x0000000802047c24 */ /* 0x000fe2000f8e0205 */
[----:B------:R-:W-:-:S04]  /*fca0*/  PRMT R2, R6, 0x7610, R2 ;  /* 0x0000761006027816 */ /* 0x000fc80000000002 */
[----:B------:R-:W-:Y:S02]  /*fcb0*/  SEL R5, R4, R3, !P1 ;  /* 0x0000000304057207 */ /* 0x000fe40004800000 */
[----:B------:R-:W-:-:S03]  /*fcc0*/  SEL R3, R3, R4, !P1 ;  /* 0x0000000403037207 */ /* 0x000fc60004800000 */
[----:B------:R1:W-:Y:S04]  /*fcd0*/  STL [R1+0x80], R5 ;  /* 0x0000800501007387 */ /* 0x0003e80000100800 */
[----:B------:R1:W-:Y:S04]  /*fce0*/  STL [R1+0x70], R10 ;  /* 0x0000700a01007387 */ /* 0x0003e80000100800 */
[----:B------:R1:W-:Y:S02]  /*fcf0*/  STL [R1+0x7c], R3 ;  /* 0x00007c0301007387 */ /* 0x0003e40000100800 */
.L_x_306:
[----:B------:R-:W-:Y:S05]  /*fd00*/  BSYNC B1 ;  /* 0x0000000000017941 */ /* 0x000fea0003800000 */
.L_x_305:
[----:B------:R-:W-:-:S13]  /*fd10*/  LOP3.LUT P1, RZ, R2, 0xff, RZ, 0xc0, !PT ;  /* 0x000000ff02ff7812 */ /* 0x000fda000782c0ff */
[----:B------:R-:W-:Y:S05]  /*fd20*/  @P1 BRA `(.L_x_309) ;  /* 0xfffffff000fc1947 */ /* 0x000fea000383ffff */
[----:B------:R-:W-:Y:S05]  /*fd30*/  BSYNC B0 ;  /* 0x0000000000007941 */ /* 0x000fea0003800000 */
.L_x_297:
[----:B------:R-:W-:-:S03]  /*fd40*/  UMOV UR8, 0xffffffff ;  /* 0xffffffff00087882 */ /* 0x000fc60000000000 */
[----:B------:R-:W-:Y:S05]  /*fd50*/  BRA.DIV UR8, `(.L_x_310) ;  /* 0x0000000608587947 */ /* 0x000fea000b800000 */
[----:B------:R-:W-:-:S13]  /*fd60*/  ELECT P0, URZ, PT ;  /* 0x00000000003f782f */ /* 0x000fda0003800000 */
.L_x_326:
[----:B------:R-:W-:Y:S04]  /*fd70*/  BSSY B0, `(.L_x_311) ;  /* 0x000002c000007945 */ /* 0x000fe80003800000 */
[----:B------:R-:W-:Y:S05]  /*fd80*/  @!P0 BRA `(.L_x_312) ;  /* 0x0000000000a88947 */ /* 0x000fea0003800000 */
[----:B------:R-:W-:-:S04]  /*fd90*/  ULOP3.LUT UR8, UR13, 0x2, URZ, 0xfc, !UPT ;  /* 0x000000020d087892 */ /* 0x000fc8000f8efc3f */
[----:B------:R-:W-:-:S06]  /*fda0*/  UISETP.NE.AND UP0, UPT, UR8, 0x3, UPT ;  /* 0x000000030800788c */ /* 0x000fcc000bf05270 */
[----:B------:R-:W-:-:S13]  /*fdb0*/  PLOP3.LUT P0, PT, PT, PT, UP0, 0x80, 0x0 ;  /* 0x000000000000781c */ /* 0x000fda0003f0f008 */
[----:B------:R-:W-:Y:S05]  /*fdc0*/  @!P0 BRA `(.L_x_313) ;  /* 0x0000000000048947 */ /* 0x000fea0003800000 */
[----:B------:R-:W-:Y:S01]  /*fdd0*/  BPT.TRAP 0x1 ;  /* 0x000000040000795c */ /* 0x000fe20000300000 */
.L_x_313:
[----:B01----:R-:W0:Y:S01]  /*fde0*/  S2R R3, SR_CgaCtaId ;  /* 0x0000000000037919 */ /* 0x003e220000008800 */
[----:B------:R-:W-:Y:S02]  /*fdf0*/  MOV R0, 0x400 ;  /* 0x0000040000007802 */ /* 0x000fe40000000f00 */
[----:B------:R-:W-:Y:S02]  /*fe00*/  SHF.L.U32 R2, R8, 0x1f, RZ ;  /* 0x0000001f08027819 */ /* 0x000fe400000006ff */
[----:B0-----:R-:W-:-:S05]  /*fe10*/  LEA R0, R3, R0, 0x18 ;  /* 0x0000000003007211 */ /* 0x001fca00078ec0ff */
[----:B------:R-:W-:-:S04]  /*fe20*/  VIADD R0, R0, 0x20 ;  /* 0x0000002000007836 */ /* 0x000fc80000000000 */
[C---:B------:R-:W-:Y:S02]  /*fe30*/  IMAD R5, R9.reuse, 0x8, R0 ;  /* 0x0000000809057824 */ /* 0x040fe400078e0200 */
[----:B------:R-:W-:Y:S02]  /*fe40*/  VIADD R9, R9, 0x1 ;  /* 0x0000000109097836 */ /* 0x000fe40000000000 */
[----:B------:R-:W0:Y:S03]  /*fe50*/  SYNCS.PHASECHK.TRANS64.TRYWAIT P0, [R5+URZ], R2 ;  /* 0x00000002050075a7 */ /* 0x000e26000800017f */
[----:B------:R-:W-:-:S04]  /*fe60*/  ISETP.NE.AND P1, PT, R9, 0x4, PT ;  /* 0x000000040900780c */ /* 0x000fc80003f25270 */
[----:B------:R-:W-:Y:S02]  /*fe70*/  SEL R3, RZ, 0x1, P1 ;  /* 0x00000001ff037807 */ /* 0x000fe40000800000 */
[----:B------:R-:W-:Y:S02]  /*fe80*/  SEL R9, R9, RZ, P1 ;  /* 0x000000ff09097207 */ /* 0x000fe40000800000 */
[----:B------:R-:W-:-:S03]  /*fe90*/  LOP3.LUT R8, R8, R3, RZ, 0x3c, !PT ;  /* 0x0000000308087212 */ /* 0x000fc600078e3cff */
[----:B------:R-:W-:Y:S01]  /*fea0*/  IMAD R7, R9, 0x8, R0 ;  /* 0x0000000809077824 */ /* 0x000fe200078e0200 */
[----:B------:R-:W-:Y:S01]  /*feb0*/  SHF.L.U32 R4, R8, 0x1f, RZ ;  /* 0x0000001f08047819 */ /* 0x000fe200000006ff */
[----:B0-----:R-:W-:Y:S06]  /*fec0*/  @!P0 BRA `(.L_x_314) ;  /* 0x0000000400208947 */ /* 0x001fec0003800000 */
.L_x_327:
[----:B------:R-:W1:Y:S01]  /*fed0*/  SYNCS.PHASECHK.TRANS64.TRYWAIT P0, [R7+URZ], R4 ;  /* 0x00000004070075a7 */ /* 0x000e62000800017f */
[----:B0-----:R-:W-:-:S05]  /*fee0*/  VIADD R2, R9, 0x1 ;  /* 0x0000000109027836 */ /* 0x001fca0000000000 */
[----:B------:R-:W-:-:S04]  /*fef0*/  ISETP.NE.AND P1, PT, R2, 0x4, PT ;  /* 0x000000040200780c */ /* 0x000fc80003f25270 */
[----:B------:R-:W-:Y:S02]  /*ff00*/  SEL R3, RZ, 0x1, P1 ;  /* 0x00000001ff037807 */ /* 0x000fe40000800000 */
[----:B------:R-:W-:Y:S02]  /*ff10*/  SEL R9, R2, RZ, P1 ;  /* 0x000000ff02097207 */ /* 0x000fe40000800000 */
[----:B------:R-:W-:-:S03]  /*ff20*/  LOP3.LUT R11, R8, R3, RZ, 0x3c, !PT ;  /* 0x00000003080b7212 */ /* 0x000fc600078e3cff */
[----:B------:R-:W-:Y:S01]  /*ff30*/  IMAD R6, R9, 0x8, R0 ;  /* 0x0000000809067824 */ /* 0x000fe200078e0200 */
[----:B------:R-:W-:Y:S01]  /*ff40*/  SHF.L.U32 R5, R11, 0x1f, RZ ;  /* 0x0000001f0b057819 */ /* 0x000fe200000006ff */
[----:B-1----:R-:W-:Y:S06]  /*ff50*/  @!P0 BRA `(.L_x_315) ;  /* 0x0000000400108947 */ /* 0x002fec0003800000 */
.L_x_328:
[----:B------:R-:W1:Y:S01]  /*ff60*/  SYNCS.PHASECHK.TRANS64.TRYWAIT P0, [R6+URZ], R5 ;  /* 0x00000005060075a7 */ /* 0x000e62000800017f */
[----:B------:R-:W-:-:S05]  /*ff70*/  VIADD R2, R9, 0x1 ;  /* 0x0000000109027836 */ /* 0x000fca0000000000 */
[----:B------:R-:W-:-:S04]  /*ff80*/  ISETP.NE.AND P1, PT, R2, 0x4, PT ;  /* 0x000000040200780c */ /* 0x000fc80003f25270 */
[----:B0-----:R-:W-:Y:S02]  /*ff90*/  SEL R4, RZ, 0x1, P1 ;  /* 0x00000001ff047807 */ /* 0x001fe40000800000 */
[----:B------:R-:W-:Y:S02]  /*ffa0*/  SEL R3, R2, RZ, P1 ;  /* 0x000000ff02037207 */ /* 0x000fe40000800000 */
[----:B------:R-:W-:Y:S01]  /*ffb0*/  LOP3.LUT R4, R11, R4, RZ, 0x3c, !PT ;  /* 0x000000040b047212 */ /* 0x000fe200078e3cff */
[----:B-1----:R-:W-:Y:S06]  /*ffc0*/  @!P0 BRA `(.L_x_316) ;  /* 0x0000000400088947 */ /* 0x002fec0003800000 */
.L_x_329:
[----:B------:R-:W-:Y:S01]  /*ffd0*/  IMAD R3, R3, 0x8, R0 ;  /* 0x0000000803037824 */ /* 0x000fe200078e0200 */
[----:B------:R-:W-:-:S07]  /*ffe0*/  SHF.L.U32 R0, R4, 0x1f, RZ ;  /* 0x0000001f04007819 */ /* 0x000fce00000006ff */
.L_x_317:
[----:B-1----:R1:W2:Y:S02]  /*fff0*/  SYNCS.PHASECHK.TRANS64.TRYWAIT P0, [R3+URZ], R0 ;  /* 0x00000000030075a7 */ /* 0x0022a4000800017f */
[----:B--2---:R-:W-:Y:S05]  /*10000*/  @!P0 NANOSLEEP.SYNCS 0x989680 ;  /* 0x009896800000895d */ /* 0x004fea0003900000 */
[----:B------:R-:W2:Y:S02]  /*10010*/  @!P0 SYNCS.PHASECHK.TRANS64 P0, [R3+URZ], R0 ;  /* 0x00000000030085a7 */ /* 0x000ea4000800007f */
[----:B--2---:R-:W-:Y:S05]  /*10020*/  @!P0 BRA `(.L_x_317) ;  /* 0xfffffffc00f08947 */ /* 0x004fea000383ffff */
.L_x_312:
[----:B------:R-:W-:Y:S05]  /*10030*/  BSYNC B0 ;  /* 0x0000000000007941 */ /* 0x000fea0003800000 */
.L_x_311:
[----:B------:R-:W-:Y:S05]  /*10040*/  EXIT ;  /* 0x000000000000794d */ /* 0x000fea0003800000 */
.L_x_14:
[----:B0-----:R-:W-:-:S04]  /*10050*/  IMAD.U32 R3, RZ, RZ, UR21 ;  /* 0x00000015ff037e24 */ /* 0x001fc8000f8e00ff */
[----:B------:R0:W1:Y:S03]  /*10060*/  SYNCS.PHASECHK.TRANS64.TRYWAIT P0, [R3+URZ+-0x8], R0 ;  /* 0xfffff800030075a7 */ /* 0x000066000800017f */
[----:B-1----:R-:W-:Y:S05]  /*10070*/  @!P0 NANOSLEEP.SYNCS 0x989680 ;  /* 0x009896800000895d */ /* 0x002fea0003900000 */
[----:B------:R-:W1:Y:S02]  /*10080*/  @!P0 SYNCS.PHASECHK.TRANS64 P0, [R3+URZ+-0x8], R0 ;  /* 0xfffff800030085a7 */ /* 0x000e64000800007f */
[----:B-1----:R-:W-:Y:S05]  /*10090*/  @!P0 BRA `(.L_x_14) ;  /* 0xfffffffc00ec8947 */ /* 0x002fea000383ffff */
[----:B------:R-:W-:Y:S05]  /*100a0*/  BRA `(.L_x_318) ;  /* 0xffffff1400747947 */ /* 0x000fea000383ffff */
.L_x_19:
[----:B-1----:R-:W-:-:S04]  /*100b0*/  IMAD.U32 R3, RZ, RZ, UR4 ;  /* 0x00000004ff037e24 */ /* 0x002fc8000f8e00ff */
[----:B------:R1:W2:Y:S03]  /*100c0*/  SYNCS.PHASECHK.TRANS64.TRYWAIT P0, [R3+URZ], R0 ;  /* 0x00000000030075a7 */ /* 0x0002a6000800017f */
[----:B--2---:R-:W-:Y:S05]  /*100d0*/  @!P0 NANOSLEEP.SYNCS 0x989680 ;  /* 0x009896800000895d */ /* 0x004fea0003900000 */
[----:B------:R-:W2:Y:S02]  /*100e0*/  @!P0 SYNCS.PHASECHK.TRANS64 P0, [R3+URZ], R0 ;  /* 0x00000000030085a7 */ /* 0x000ea4000800007f */
[----:B--2---:R-:W-:Y:S05]  /*100f0*/  @!P0 BRA `(.L_x_19) ;  /* 0xfffffffc00ec8947 */ /* 0x004fea000383ffff */
[----:B------:R-:W-:Y:S05]  /*10100*/  BRA `(.L_x_18) ;  /* 0xffffff1c00dc7947 */ /* 0x000fea000383ffff */
.L_x_25:
[----:B-----5:R2:W-:Y:S02]  /*10110*/  STL [R1+0x98], R0 ;  /* 0x0000980001007387 */ /* 0x0205e40000100800 */
[----:B--2---:R-:W-:-:S04]  /*10120*/  IMAD.U32 R0, RZ, RZ, UR8 ;  /* 0x00000008ff007e24 */ /* 0x004fc8000f8e00ff */
[----:B------:R2:W3:Y:S03]  /*10130*/  SYNCS.PHASECHK.TRANS64.TRYWAIT P0, [R0+URZ], R229 ;  /* 0x000000e5000075a7 */ /* 0x0004e6000800017f */
[----:B---3--:R-:W-:Y:S05]  /*10140*/  @!P0 NANOSLEEP.SYNCS 0x989680 ;  /* 0x009896800000895d */ /* 0x008fea0003900000 */
[----:B------:R2:W3:Y:S02]  /*10150*/  @!P0 SYNCS.PHASECHK.TRANS64 P0, [R0+URZ], R229 ;  /* 0x000000e5000085a7 */ /* 0x0004e4000800007f */
[----:B--2---:R2:W5:Y:S02]  /*10160*/  LDL.LU R0, [R1+0x98] ;  /* 0x0000980001007983 */ /* 0x0045640000300800 */
[----:B--23--:R-:W-:Y:S05]  /*10170*/  @!P0 BRA `(.L_x_25) ;  /* 0xfffffffc00e48947 */ /* 0x00cfea000383ffff */
[----:B------:R-:W-:Y:S05]  /*10180*/  BRA `(.L_x_24) ;  /* 0xffffff3000747947 */ /* 0x000fea000383ffff */
.L_x_33:
[----:B-1----:R-:W-:-:S04]  /*10190*/  IMAD.U32 R25, RZ, RZ, UR21 ;  /* 0x00000015ff197e24 */ /* 0x002fc8000f8e00ff */
[----:B------:R1:W3:Y:S03]  /*101a0*/  SYNCS.PHASECHK.TRANS64.TRYWAIT P0, [R25+URZ+0x8], R24 ;  /* 0x00000818190075a7 */ /* 0x0002e6000800017f */
[----:B---3--:R-:W-:Y:S05]  /*101b0*/  @!P0 NANOSLEEP.SYNCS 0x989680 ;  /* 0x009896800000895d */ /* 0x008fea0003900000 */
[----:B------:R-:W3:Y:S02]  /*101c0*/  @!P0 SYNCS.PHASECHK.TRANS64 P0, [R25+URZ+0x8], R24 ;  /* 0x00000818190085a7 */ /* 0x000ee4000800007f */
[----:B---3--:R-:W-:Y:S05]  /*101d0*/  @!P0 BRA `(.L_x_33) ;  /* 0xfffffffc00ec8947 */ /* 0x008fea000383ffff */
[----:B------:R-:W-:Y:S05]  /*101e0*/  BRA `(.L_x_319) ;  /* 0xffffff5400207947 */ /* 0x000fea000383ffff */
.L_x_298:
[----:B------:R-:W-:Y:S01]  /*101f0*/  BSSY B1, `(.L_x_320) ;  /* 0x0000006000017945 */ /* 0x000fe20003800000 */
[----:B------:R-:W-:-:S07]  /*10200*/  IMAD.MOV.U32 R2, RZ, RZ, -0x1 ;  /* 0xffffffffff027424 */ /* 0x000fce00078e00ff */
[----:B------:R-:W-:Y:S05]  /*10210*/  WARPSYNC.COLLECTIVE R2, `(.L_x_321) ;  /* 0x00000000020c7348 */ /* 0x000fea0003c00000 */
[----:B------:R-:W-:Y:S02]  /*10220*/  ELECT P1, UR62, PT ;  /* 0x00000000003e782f */ /* 0x000fe40003820000 */
[----:B------:R-:W-:Y:S01]  /*10230*/  MOV R2, UR62 ;  /* 0x0000003e00027c02 */ /* 0x000fe20008000f00 */
[----:B------:R-:W-:Y:S10]  /*10240*/  ENDCOLLECTIVE ;  /* 0x000000000000791b */ /* 0x000ff40003800000 */
.L_x_321:
[----:B------:R-:W-:Y:S05]  /*10250*/  BSYNC B1 ;  /* 0x0000000000017941 */ /* 0x000fea0003800000 */
.L_x_320:
[----:B------:R-:W-:Y:S05]  /*10260*/  BRA `(.L_x_322) ;  /* 0xffffffec00b87947 */ /* 0x000fea000383ffff */
.L_x_301:
[----:B-1----:R1:W2:Y:S02]  /*10270*/  SYNCS.PHASECHK.TRANS64.TRYWAIT P1, [R11+URZ+0x20], R4 ;  /* 0x000020040b0075a7 */ /* 0x0022a4000802017f */
[----:B--2---:R-:W-:Y:S05]  /*10280*/  @!P1 NANOSLEEP.SYNCS 0x989680 ;  /* 0x009896800000995d */ /* 0x004fea0003900000 */
[----:B------:R-:W2:Y:S02]  /*10290*/  @!P1 SYNCS.PHASECHK.TRANS64 P1, [R11+URZ+0x20], R4 ;  /* 0x000020040b0095a7 */ /* 0x000ea4000802007f */
[----:B--2---:R-:W-:Y:S05]  /*102a0*/  @!P1 BRA `(.L_x_301) ;  /* 0xfffffffc00f09947 */ /* 0x004fea000383ffff */
[----:B------:R-:W-:Y:S05]  /*102b0*/  BRA `(.L_x_323) ;  /* 0xffffffec00f47947 */ /* 0x000fea000383ffff */
.L_x_310:
[----:B------:R-:W-:Y:S01]  /*102c0*/  BSSY B0, `(.L_x_324) ;  /* 0x0000006000007945 */ /* 0x000fe20003800000 */
[----:B------:R-:W-:-:S07]  /*102d0*/  IMAD.MOV.U32 R2, RZ, RZ, -0x1 ;  /* 0xffffffffff027424 */ /* 0x000fce00078e00ff */
[----:B01----:R-:W-:Y:S05]  /*102e0*/  WARPSYNC.COLLECTIVE R2, `(.L_x_325) ;  /* 0x00000000020c7348 */ /* 0x003fea0003c00000 */
[----:B------:R-:W-:Y:S02]  /*102f0*/  ELECT P1, UR62, PT ;  /* 0x00000000003e782f */ /* 0x000fe40003820000 */
[----:B------:R-:W-:Y:S01]  /*10300*/  MOV R2, UR62 ;  /* 0x0000003e00027c02 */ /* 0x000fe20008000f00 */
[----:B01----:R-:W-:Y:S10]  /*10310*/  ENDCOLLECTIVE ;  /* 0x000000000000791b */ /* 0x003ff40003800000 */
.L_x_325:
[----:B------:R-:W-:Y:S05]  /*10320*/  BSYNC B0 ;  /* 0x0000000000007941 */ /* 0x000fea0003800000 */
.L_x_324:
[----:B------:R-:W-:Y:S01]  /*10330*/  PLOP3.LUT P0, PT, P1, PT, PT, 0x80, 0x0 ;  /* 0x000000000000781c */ /* 0x000fe20000f0f070 */
[----:B------:R-:W-:-:S12]  /*10340*/  BRA `(.L_x_326) ;  /* 0xfffffff800887947 */ /* 0x000fd8000383ffff */
.L_x_314:
[----:B0-----:R0:W1:Y:S02]  /*10350*/  SYNCS.PHASECHK.TRANS64.TRYWAIT P0, [R5+URZ], R2 ;  /* 0x00000002050075a7 */ /* 0x001064000800017f */
[----:B-1----:R-:W-:Y:S05]  /*10360*/  @!P0 NANOSLEEP.SYNCS 0x989680 ;  /* 0x009896800000895d */ /* 0x002fea0003900000 */
[----:B------:R-:W1:Y:S02]  /*10370*/  @!P0 SYNCS.PHASECHK.TRANS64 P0, [R5+URZ], R2 ;  /* 0x00000002050085a7 */ /* 0x000e64000800007f */
[----:B-1----:R-:W-:Y:S05]  /*10380*/  @!P0 BRA `(.L_x_314) ;  /* 0xfffffffc00f08947 */ /* 0x002fea000383ffff */
[----:B------:R-:W-:Y:S05]  /*10390*/  BRA `(.L_x_327) ;  /* 0xfffffff800cc7947 */ /* 0x000fea000383ffff */
.L_x_315:
[----:B0-----:R0:W1:Y:S02]  /*103a0*/  SYNCS.PHASECHK.TRANS64.TRYWAIT P0, [R7+URZ], R4 ;  /* 0x00000004070075a7 */ /* 0x001064000800017f */
[----:B-1----:R-:W-:Y:S05]  /*103b0*/  @!P0 NANOSLEEP.SYNCS 0x989680 ;  /* 0x009896800000895d */ /* 0x002fea0003900000 */
[----:B------:R-:W1:Y:S02]  /*103c0*/  @!P0 SYNCS.PHASECHK.TRANS64 P0, [R7+URZ], R4 ;  /* 0x00000004070085a7 */ /* 0x000e64000800007f */
[----:B-1----:R-:W-:Y:S05]  /*103d0*/  @!P0 BRA `(.L_x_315) ;  /* 0xfffffffc00f08947 */ /* 0x002fea000383ffff */
[----:B------:R-:W-:Y:S05]  /*103e0*/  BRA `(.L_x_328) ;  /* 0xfffffff800dc7947 */ /* 0x000fea000383ffff */
.L_x_316:
[----:B0-----:R0:W1:Y:S02]  /*103f0*/  SYNCS.PHASECHK.TRANS64.TRYWAIT P0, [R6+URZ], R5 ;  /* 0x00000005060075a7 */ /* 0x001064000800017f */
[----:B-1----:R-:W-:Y:S05]  /*10400*/  @!P0 NANOSLEEP.SYNCS 0x989680 ;  /* 0x009896800000895d */ /* 0x002fea0003900000 */
[----:B------:R-:W1:Y:S02]  /*10410*/  @!P0 SYNCS.PHASECHK.TRANS64 P0, [R6+URZ], R5 ;  /* 0x00000005060085a7 */ /* 0x000e64000800007f */
[----:B-1----:R-:W-:Y:S05]  /*10420*/  @!P0 BRA `(.L_x_316) ;  /* 0xfffffffc00f08947 */ /* 0x002fea000383ffff */
[----:B------:R-:W-:Y:S05]  /*10430*/  BRA `(.L_x_329) ;  /* 0xfffffff800e47947 */ /* 0x000fea000383ffff */
.L_x_330:
[----:B------:R-:W-:-:S00]  /*10440*/  BRA `(.L_x_330) ;  /* 0xfffffffc00fc7947 */ /* 0x000fc0000383ffff */
[----:B------:R-:W-:-:S00]  /*10450*/  NOP ;  /* 0x0000000000007918 */ /* 0x000fc00000000000 */
        /* <DEDUP_REMOVED lines=10> */
.L_x_331:


//--------------------- .nv.shared._ZN7cutlass13device_kernelINS_4gemm6kernel13GemmUniversalIN4cute5tupleIJiiiiEEENS1_10collective13CollectiveMmaINS1_37MainloopSm90TmaGmmaWarpSpecializedFP8ILi4ENS5_IJNS4_1CILi1EEESB_SB_EEENS1_32KernelTmaWarpSpecializedPingpongEEENS5_IJNSA_ILi64EEENSA_ILi256EEENSA_ILi128EEEEEENS_12float_e5m2_tENS5_IJlSB_lEEESJ_SK_NS4_8TiledMMAINS4_8MMA_AtomIJNS4_4SM904GMMA31MMA_64x256x32_F32E5M2E5M2_SS_TNILNSO_7ScaleInE1ELSQ_1EEEEEENS4_6LayoutISC_NS5_IJNSA_ILi0EEESU_SU_EEEEENS5_IJNS4_10UnderscoreESX_SX_EEEEENS4_13SM90_TMA_LOADENS4_14ComposedLayoutINS4_7SwizzleILi3ELi4ELi3EEENS4_18smem_ptr_flag_bitsILi8EEENST_INS5_IJNSA_ILi8EEESH_EEENS5_IJSH_SB_EEEEEEEvNS4_8identityES10_S1A_vS1B_EENS_8epilogue10collective6detail29Sm90TmaWarpSpecializedAdapterINS1E_15DefaultEpilogueISJ_SK_SK_NS1D_6thread17LinearCombinationISJ_Li1EffLNS1I_9ScaleType4KindE0ELNS_15FloatRoundStyleE2ESJ_EENS1_15EpilogueDefaultEEEEEvvEEEEvNT_6ParamsE --------------------------
	.section	.nv.shared._ZN7cutlass13device_kernelINS_4gemm6kernel13GemmUniversalIN4cute5tupleIJiiiiEEENS1_10collective13CollectiveMmaINS1_37MainloopSm90TmaGmmaWarpSpecializedFP8ILi4ENS5_IJNS4_1CILi1EEESB_SB_EEENS1_32KernelTmaWarpSpecializedPingpongEEENS5_IJNSA_ILi64EEENSA_ILi256EEENSA_ILi128EEEEEENS_12float_e5m2_tENS5_IJlSB_lEEESJ_SK_NS4_8TiledMMAINS4_8MMA_AtomIJNS4_4SM904GMMA31MMA_64x256x32_F32E5M2E5M2_SS_TNILNSO_7ScaleInE1ELSQ_1EEEEEENS4_6LayoutISC_NS5_IJNSA_ILi0EEESU_SU_EEEEENS5_IJNS4_10UnderscoreESX_SX_EEEEENS4_13SM90_TMA_LOADENS4_14ComposedLayoutINS4_7SwizzleILi3ELi4ELi3EEENS4_18smem_ptr_flag_bitsILi8EEENST_INS5_IJNSA_ILi8EEESH_EEENS5_IJSH_SB_EEEEEEEvNS4_8identityES10_S1A_vS1B_EENS_8epilogue10collective6detail29Sm90TmaWarpSpecializedAdapterINS1E_15DefaultEpilogueISJ_SK_SK_NS1D_6thread17LinearCombinationISJ_Li1EffLNS1I_9ScaleType4KindE0ELNS_15FloatRoundStyleE2ESJ_EENS1_15EpilogueDefaultEEEEEvvEEEEvNT_6ParamsE,"aw",@nobits
	.sectionflags	@""
	.align	16
	.zero		1024


//--------------------- .nv.shared.reserved.0     --------------------------
	.section	.nv.shared.reserved.0,"aw",@nobits
	.weak		__nv_reservedSMEM_offset_0_alias
	.size		__nv_reservedSMEM_offset_0_alias, 0, 0
	.other		__nv_reservedSMEM_offset_0_alias,@"STO_CUDA_RESERVED_SHARED STV_DEFAULT"
__nv_reservedSMEM_offset_0_alias:
	.zero		0


//--------------------- .nv.global                --------------------------
	.section	.nv.global,"aw",@nobits
.nv.global:
	.type		_ZN40_INTERNAL_6947aef2_4_k_cu_6095638d_240894cute1_E,@object
	.size		_ZN40_INTERNAL_6947aef2_4_k_cu_6095638d_240894cute1_E,(_ZN40_INTERNAL_6947aef2_4_k_cu_6095638d_240894cuda3std3__45__cpo6cbeginE - _ZN40_INTERNAL_6947aef2_4_k_cu_6095638d_240894cute1_E)
_ZN40_INTERNAL_6947aef2_4_k_cu_6095638d_240894cute1_E:
	.zero		1
	.type		_ZN40_INTERNAL_6947aef2_4_k_cu_6095638d_240894cuda3std3__45__cpo6cbeginE,@object
	.size		_ZN40_INTERNAL_6947aef2_4_k_cu_6095638d_240894cuda3std3__45__cpo6cbeginE,(_ZN40_INTERNAL_6947aef2_4_k_cu_6095638d_240894cuda3std3__48in_placeE - _ZN40_INTERNAL_6947aef2_4_k_cu_6095638d_240894cuda3std3__45__cpo6cbeginE)
_ZN40_INTERNAL_6947aef2_4_k_cu_6095638d_240894cuda3std3__45__cpo6cbeginE:
	.zero		1
	.type		_ZN40_INTERNAL_6947aef2_4_k_cu_6095638d_240894cuda3std3__48in_placeE,@object
	.size		_ZN40_INTERNAL_6947aef2_4_k_cu_6095638d_240894cuda3std3__48in_placeE,(_ZN40_INTERNAL_6947aef2_4_k_cu_6095638d_240894cuda3std6ranges3__45__cpo9iter_moveE - _ZN40_INTERNAL_6947aef2_4_k_cu_6095638d_240894cuda3std3__48in_placeE)
_ZN40_INTERNAL_6947aef2_4_k_cu_6095638d_240894cuda3std3__48in_placeE:
	.zero		1
	.type		_ZN40_INTERNAL_6947aef2_4_k_cu_6095638d_240894cuda3std6ranges3__45__cpo9iter_moveE,@object
	.size		_ZN40_INTERNAL_6947aef2_4_k_cu_6095638d_240894cuda3std6ranges3__45__cpo9iter_moveE,(_ZN40_INTERNAL_6947aef2_4_k_cu_6095638d_240894cuda3std3__45__cpo5beginE - _ZN40_INTERNAL_6947aef2_4_k_cu_6095638d_240894cuda3std6ranges3__45__cpo9iter_moveE)
_ZN40_INTERNAL_6947aef2_4_k_cu_6095638d_240894cuda3std6ranges3__45__cpo9iter_moveE:
	.zero		1
	.type		_ZN40_INTERNAL_6947aef2_4_k_cu_6095638d_240894cuda3std3__45__cpo5beginE,@object
	.size		_ZN40_INTERNAL_6947aef2_4_k_cu_6095638d_240894cuda3std3__45__cpo5beginE,(_ZN40_INTERNAL_6947aef2_4_k_cu_6095638d_240894cuda3std3__442_GLOBAL__N__6947aef2_4_k_cu_6095638d_240896ignoreE - _ZN40_INTERNAL_6947aef2_4_k_cu_6095638d_240894cuda3std3__45__cpo5beginE)
_ZN40_INTERNAL_6947aef2_4_k_cu_6095638d_240894cuda3std3__45__cpo5beginE:
	.zero		1
	.type		_ZN40_INTERNAL_6947aef2_4_k_cu_6095638d_240894cuda3std3__442_GLOBAL__N__6947aef2_4_k_cu_6095638d_240896ignoreE,@object
	.size		_ZN40_INTERNAL_6947aef2_4_k_cu_6095638d_240894cuda3std3__442_GLOBAL__N__6947aef2_4_k_cu_6095638d_240896ignoreE,(_ZN40_INTERNAL_6947aef2_4_k_cu_6095638d_240894cute7productE - _ZN40_INTERNAL_6947aef2_4_k_cu_6095638d_240894cuda3std3__442_GLOBAL__N__6947aef2_4_k_cu_6095638d_240896ignoreE)
_ZN40_INTERNAL_6947aef2_4_k_cu_6095638d_240894cuda3std3__442_GLOBAL__N__6947aef2_4_k_cu_6095638d_240896ignoreE:
	.zero		1
	.type		_ZN40_INTERNAL_6947aef2_4_k_cu_6095638d_240894cute7productE,@object
	.size		_ZN40_INTERNAL_6947aef2_4_k_cu_6095638d_240894cute7productE,(_ZN40_INTERNAL_6947aef2_4_k_cu_6095638d_240894cuda3std3__45__cpo3endE - _ZN40_INTERNAL_6947aef2_4_k_cu_6095638d_240894cute7productE)
_ZN40_INTERNAL_6947aef2_4_k_cu_6095638d_240894cute7productE:
	.zero		1
	.type		_ZN40_INTERNAL_6947aef2_4_k_cu_6095638d_240894cuda3std3__45__cpo3endE,@object
	.size		_ZN40_INTERNAL_6947aef2_4_k_cu_6095638d_240894cuda3std3__45__cpo3endE,(_ZN40_INTERNAL_6947aef2_4_k_cu_6095638d_240894cuda3std3__419piecewise_constructE - _ZN40_INTERNAL_6947aef2_4_k_cu_6095638d_240894cuda3std3__45__cpo3endE)
_ZN40_INTERNAL_6947aef2_4_k_cu_6095638d_240894cuda3std3__45__cpo3endE:
	.zero		1
	.type		_ZN40_INTERNAL_6947aef2_4_k_cu_6095638d_240894cuda3std3__419piecewise_constructE,@object
	.size		_ZN40_INTERNAL_6947aef2_4_k_cu_6095638d_240894cuda3std3__419piecewise_constructE,(_ZN40_INTERNAL_6947aef2_4_k_cu_6095638d_240894cuda3std3__45__cpo4cendE - _ZN40_INTERNAL_6947aef2_4_k_cu_6095638d_240894cuda3std3__419piecewise_constructE)
_ZN40_INTERNAL_6947aef2_4_k_cu_6095638d_240894cuda3std3__419piecewise_constructE:
	.zero		1
	.type		_ZN40_INTERNAL_6947aef2_4_k_cu_6095638d_240894cuda3std3__45__cpo4cendE,@object
	.size		_ZN40_INTERNAL_6947aef2_4_k_cu_6095638d_240894cuda3std3__45__cpo4cendE,(_ZN40_INTERNAL_6947aef2_4_k_cu_6095638d_240894cuda3std6ranges3__45__cpo4swapE - _ZN40_INTERNAL_6947aef2_4_k_cu_6095638d_240894cuda3std3__45__cpo4cendE)
_ZN40_INTERNAL_6947aef2_4_k_cu_6095638d_240894cuda3std3__45__cpo4cendE:
	.zero		1
	.type		_ZN40_INTERNAL_6947aef2_4_k_cu_6095638d_240894cuda3std6ranges3__45__cpo4swapE,@object
	.size		_ZN40_INTERNAL_6947aef2_4_k_cu_6095638d_240894cuda3std6ranges3__45__cpo4swapE,(.L_7 - _ZN40_INTERNAL_6947aef2_4_k_cu_6095638d_240894cuda3std6ranges3__45__cpo4swapE)
_ZN40_INTERNAL_6947aef2_4_k_cu_6095638d_240894cuda3std6ranges3__45__cpo4swapE:
	.zero		1
.L_7:


//--------------------- .nv.constant0._ZN7cutlass13device_kernelINS_4gemm6kernel13GemmUniversalIN4cute5tupleIJiiiiEEENS1_10collective13CollectiveMmaINS1_37MainloopSm90TmaGmmaWarpSpecializedFP8ILi4ENS5_IJNS4_1CILi1EEESB_SB_EEENS1_32KernelTmaWarpSpecializedPingpongEEENS5_IJNSA_ILi64EEENSA_ILi256EEENSA_ILi128EEEEEENS_12float_e5m2_tENS5_IJlSB_lEEESJ_SK_NS4_8TiledMMAINS4_8MMA_AtomIJNS4_4SM904GMMA31MMA_64x256x32_F32E5M2E5M2_SS_TNILNSO_7ScaleInE1ELSQ_1EEEEEENS4_6LayoutISC_NS5_IJNSA_ILi0EEESU_SU_EEEEENS5_IJNS4_10UnderscoreESX_SX_EEEEENS4_13SM90_TMA_LOADENS4_14ComposedLayoutINS4_7SwizzleILi3ELi4ELi3EEENS4_18smem_ptr_flag_bitsILi8EEENST_INS5_IJNSA_ILi8EEESH_EEENS5_IJSH_SB_EEEEEEEvNS4_8identityES10_S1A_vS1B_EENS_8epilogue10collective6detail29Sm90TmaWarpSpecializedAdapterINS1E_15DefaultEpilogueISJ_SK_SK_NS1D_6thread17LinearCombinationISJ_Li1EffLNS1I_9ScaleType4KindE0ELNS_15FloatRoundStyleE2ESJ_EENS1_15EpilogueDefaultEEEEEvvEEEEvNT_6ParamsE --------------------------
	.section	.nv.constant0._ZN7cutlass13device_kernelINS_4gemm6kernel13GemmUniversalIN4cute5tupleIJiiiiEEENS1_10collective13CollectiveMmaINS1_37MainloopSm90TmaGmmaWarpSpecializedFP8ILi4ENS5_IJNS4_1CILi1EEESB_SB_EEENS1_32KernelTmaWarpSpecializedPingpongEEENS5_IJNSA_ILi64EEENSA_ILi256EEENSA_ILi128EEEEEENS_12float_e5m2_tENS5_IJlSB_lEEESJ_SK_NS4_8TiledMMAINS4_8MMA_AtomIJNS4_4SM904GMMA31MMA_64x256x32_F32E5M2E5M2_SS_TNILNSO_7ScaleInE1ELSQ_1EEEEEENS4_6LayoutISC_NS5_IJNSA_ILi0EEESU_SU_EEEEENS5_IJNS4_10UnderscoreESX_SX_EEEEENS4_13SM90_TMA_LOADENS4_14ComposedLayoutINS4_7SwizzleILi3ELi4ELi3EEENS4_18smem_ptr_flag_bitsILi8EEENST_INS5_IJNSA_ILi8EEESH_EEENS5_IJSH_SB_EEEEEEEvNS4_8identityES10_S1A_vS1B_EENS_8epilogue10collective6detail29Sm90TmaWarpSpecializedAdapterINS1E_15DefaultEpilogueISJ_SK_SK_NS1D_6thread17LinearCombinationISJ_Li1EffLNS1I_9ScaleType4KindE0ELNS_15FloatRoundStyleE2ESJ_EENS1_15EpilogueDefaultEEEEEvvEEEEvNT_6ParamsE,"a",@progbits
	.sectionflags	@""
	.align	4
.nv.constant0._ZN7cutlass13device_kernelINS_4gemm6kernel13GemmUniversalIN4cute5tupleIJiiiiEEENS1_10collective13CollectiveMmaINS1_37MainloopSm90TmaGmmaWarpSpecializedFP8ILi4ENS5_IJNS4_1CILi1EEESB_SB_EEENS1_32KernelTmaWarpSpecializedPingpongEEENS5_IJNSA_ILi64EEENSA_ILi256EEENSA_ILi128EEEEEENS_12float_e5m2_tENS5_IJlSB_lEEESJ_SK_NS4_8TiledMMAINS4_8MMA_AtomIJNS4_4SM904GMMA31MMA_64x256x32_F32E5M2E5M2_SS_TNILNSO_7ScaleInE1ELSQ_1EEEEEENS4_6LayoutISC_NS5_IJNSA_ILi0EEESU_SU_EEEEENS5_IJNS4_10UnderscoreESX_SX_EEEEENS4_13SM90_TMA_LOADENS4_14ComposedLayoutINS4_7SwizzleILi3ELi4ELi3EEENS4_18smem_ptr_flag_bitsILi8EEENST_INS5_IJNSA_ILi8EEESH_EEENS5_IJSH_SB_EEEEEEEvNS4_8identityES10_S1A_vS1B_EENS_8epilogue10collective6detail29Sm90TmaWarpSpecializedAdapterINS1E_15DefaultEpilogueISJ_SK_SK_NS1D_6thread17LinearCombinationISJ_Li1EffLNS1I_9ScaleType4KindE0ELNS_15FloatRoundStyleE2ESJ_EENS1_15EpilogueDefaultEEEEEvvEEEEvNT_6ParamsE:
	.zero		1664


//--------------------- SYMBOLS --------------------------

	.type		.nv.reservedSmem.offset0,@object
	.size		.nv.reservedSmem.offset0,0x4
